	.target	sm_90a

	.elftype	@"ET_EXEC"


//--------------------- .note.nv.tkinfo           --------------------------
	.section	.note.nv.tkinfo,"",@"SHT_NOTE"
	.sectionflags	@"SHF_NOTE_NV_TKINFO"
	.tkinfo
        /*0018*/ 	.word	0x00000002
        /*0030*/ 	.string	""
        /*0030*/ 	.string	"ptxas"
        /*0030*/ 	.string	"Cuda compilation tools, release 13.0, V13.0.88"
        /*0030*/ 	.string	"Build cuda_13.0.r13.0/compiler.36424714_0"
        /*0030*/ 	.string	"-arch sm_90a -m 64 "



//--------------------- .note.nv.cuinfo           --------------------------
	.section	.note.nv.cuinfo,"",@"SHT_NOTE"
	.sectionflags	@"SHF_NOTE_NV_CUINFO"
        /*0018*/ 	.short	0x0002
        /*001a*/ 	.short	0x005a
        /*001c*/ 	.short	0x0082
	.zero		2


//--------------------- .nv.info                  --------------------------
	.section	.nv.info,"",@"SHT_CUDA_INFO"
	.align	4


	//----- nvinfo : EIATTR_REGCOUNT
	.align		4
        /*0000*/ 	.byte	0x04, 0x2f
        /*0002*/ 	.short	(.L_12 - .L_11)
	.align		4
.L_11:
        /*0004*/ 	.word	index@(_ZN7cutlass13device_kernelINS_4gemm6kernel13GemmUniversalIN4cute5tupleIJiiiiEEENS1_10collective13CollectiveMmaINS1_37MainloopSm90TmaGmmaWarpSpecializedFP8ILi9ENS5_IJNS4_1CILi2EEENSA_ILi1EEESC_EEENS1_35KernelTmaWarpSpecializedCooperativeEEENS5_IJNSA_ILi256EEENSA_ILi128EEENSA_ILi64EEEEEENS_12float_e4m3_tENS5_IJlSC_lEEESK_SL_NS4_8TiledMMAINS4_8MMA_AtomIJNS4_4SM904GMMA31MMA_64x128x32_F32E4M3E4M3_SS_TNILNSP_7ScaleInE1ELSR_1EEEEEENS4_6LayoutISD_NS5_IJSC_NSA_ILi0EEESV_EEEEENS5_IJNS4_10UnderscoreESY_SY_EEEEENS4_13SM90_TMA_LOADENS4_14ComposedLayoutINS4_7SwizzleILi2ELi4ELi3EEENS4_18smem_ptr_flag_bitsILi8EEENSU_INS5_IJNSA_ILi8EEESI_EEENS5_IJSI_SC_EEEEEEEvNS4_8identityENS4_23SM90_TMA_LOAD_MULTICASTES1B_vS1C_EENS_8epilogue10collective6detail29Sm90TmaWarpSpecializedAdapterINS1G_15DefaultEpilogueISK_SL_SL_NS1F_6thread17LinearCombinationISK_Li1EffLNS1K_9ScaleType4KindE0ELNS_15FloatRoundStyleE2ESK_EENS1_15EpilogueDefaultEEEEEvvEEEEvNT_6ParamsE)
        /*0008*/ 	.word	0x000000a8


	//----- nvinfo : EIATTR_FRAME_SIZE
	.align		4
.L_12:
        /*000c*/ 	.byte	0x04, 0x11
        /*000e*/ 	.short	(.L_14 - .L_13)
	.align		4
.L_13:
        /*0010*/ 	.word	index@(_ZN7cutlass13device_kernelINS_4gemm6kernel13GemmUniversalIN4cute5tupleIJiiiiEEENS1_10collective13CollectiveMmaINS1_37MainloopSm90TmaGmmaWarpSpecializedFP8ILi9ENS5_IJNS4_1CILi2EEENSA_ILi1EEESC_EEENS1_35KernelTmaWarpSpecializedCooperativeEEENS5_IJNSA_ILi256EEENSA_ILi128EEENSA_ILi64EEEEEENS_12float_e4m3_tENS5_IJlSC_lEEESK_SL_NS4_8TiledMMAINS4_8MMA_AtomIJNS4_4SM904GMMA31MMA_64x128x32_F32E4M3E4M3_SS_TNILNSP_7ScaleInE1ELSR_1EEEEEENS4_6LayoutISD_NS5_IJSC_NSA_ILi0EEESV_EEEEENS5_IJNS4_10UnderscoreESY_SY_EEEEENS4_13SM90_TMA_LOADENS4_14ComposedLayoutINS4_7SwizzleILi2ELi4ELi3EEENS4_18smem_ptr_flag_bitsILi8EEENSU_INS5_IJNSA_ILi8EEESI_EEENS5_IJSI_SC_EEEEEEEvNS4_8identityENS4_23SM90_TMA_LOAD_MULTICASTES1B_vS1C_EENS_8epilogue10collective6detail29Sm90TmaWarpSpecializedAdapterINS1G_15DefaultEpilogueISK_SL_SL_NS1F_6thread17LinearCombinationISK_Li1EffLNS1K_9ScaleType4KindE0ELNS_15FloatRoundStyleE2ESK_EENS1_15EpilogueDefaultEEEEEvvEEEEvNT_6ParamsE)
        /*0014*/ 	.word	0x00000108


	//----- nvinfo : EIATTR_MIN_STACK_SIZE
	.align		4
.L_14:
        /*0018*/ 	.byte	0x04, 0x12
        /*001a*/ 	.short	(.L_16 - .L_15)
	.align		4
.L_15:
        /*001c*/ 	.word	index@(_ZN7cutlass13device_kernelINS_4gemm6kernel13GemmUniversalIN4cute5tupleIJiiiiEEENS1_10collective13CollectiveMmaINS1_37MainloopSm90TmaGmmaWarpSpecializedFP8ILi9ENS5_IJNS4_1CILi2EEENSA_ILi1EEESC_EEENS1_35KernelTmaWarpSpecializedCooperativeEEENS5_IJNSA_ILi256EEENSA_ILi128EEENSA_ILi64EEEEEENS_12float_e4m3_tENS5_IJlSC_lEEESK_SL_NS4_8TiledMMAINS4_8MMA_AtomIJNS4_4SM904GMMA31MMA_64x128x32_F32E4M3E4M3_SS_TNILNSP_7ScaleInE1ELSR_1EEEEEENS4_6LayoutISD_NS5_IJSC_NSA_ILi0EEESV_EEEEENS5_IJNS4_10UnderscoreESY_SY_EEEEENS4_13SM90_TMA_LOADENS4_14ComposedLayoutINS4_7SwizzleILi2ELi4ELi3EEENS4_18smem_ptr_flag_bitsILi8EEENSU_INS5_IJNSA_ILi8EEESI_EEENS5_IJSI_SC_EEEEEEEvNS4_8identityENS4_23SM90_TMA_LOAD_MULTICASTES1B_vS1C_EENS_8epilogue10collective6detail29Sm90TmaWarpSpecializedAdapterINS1G_15DefaultEpilogueISK_SL_SL_NS1F_6thread17LinearCombinationISK_Li1EffLNS1K_9ScaleType4KindE0ELNS_15FloatRoundStyleE2ESK_EENS1_15EpilogueDefaultEEEEEvvEEEEvNT_6ParamsE)
        /*0020*/ 	.word	0x00000108
.L_16:


//--------------------- .nv.compat                --------------------------
	.section	.nv.compat,"",@"SHT_CUDA_COMPAT_INFO"
	.align	4
        /*0000*/ 	.byte	0x02, 0x09, 0x01, 0x00, 0x02, 0x02, 0x04, 0x00, 0x02, 0x05, 0x05, 0x00, 0x03, 0x07, 0x01, 0x01
        /*0010*/ 	.byte	0x02, 0x03, 0x01, 0x00, 0x02, 0x06, 0x01, 0x00, 0x04, 0x0b, 0x08, 0x00, 0x00, 0x00, 0x00, 0x00
        /*0020*/ 	.byte	0x00, 0x00, 0x00, 0x00


//--------------------- .nv.info._ZN7cutlass13device_kernelINS_4gemm6kernel13GemmUniversalIN4cute5tupleIJiiiiEEENS1_10collective13CollectiveMmaINS1_37MainloopSm90TmaGmmaWarpSpecializedFP8ILi9ENS5_IJNS4_1CILi2EEENSA_ILi1EEESC_EEENS1_35KernelTmaWarpSpecializedCooperativeEEENS5_IJNSA_ILi256EEENSA_ILi128EEENSA_ILi64EEEEEENS_12float_e4m3_tENS5_IJlSC_lEEESK_SL_NS4_8TiledMMAINS4_8MMA_AtomIJNS4_4SM904GMMA31MMA_64x128x32_F32E4M3E4M3_SS_TNILNSP_7ScaleInE1ELSR_1EEEEEENS4_6LayoutISD_NS5_IJSC_NSA_ILi0EEESV_EEEEENS5_IJNS4_10UnderscoreESY_SY_EEEEENS4_13SM90_TMA_LOADENS4_14ComposedLayoutINS4_7SwizzleILi2ELi4ELi3EEENS4_18smem_ptr_flag_bitsILi8EEENSU_INS5_IJNSA_ILi8EEESI_EEENS5_IJSI_SC_EEEEEEEvNS4_8identityENS4_23SM90_TMA_LOAD_MULTICASTES1B_vS1C_EENS_8epilogue10collective6detail29Sm90TmaWarpSpecializedAdapterINS1G_15DefaultEpilogueISK_SL_SL_NS1F_6thread17LinearCombinationISK_Li1EffLNS1K_9ScaleType4KindE0ELNS_15FloatRoundStyleE2ESK_EENS1_15EpilogueDefaultEEEEEvvEEEEvNT_6ParamsE --------------------------
	.section	.nv.info._ZN7cutlass13device_kernelINS_4gemm6kernel13GemmUniversalIN4cute5tupleIJiiiiEEENS1_10collective13CollectiveMmaINS1_37MainloopSm90TmaGmmaWarpSpecializedFP8ILi9ENS5_IJNS4_1CILi2EEENSA_ILi1EEESC_EEENS1_35KernelTmaWarpSpecializedCooperativeEEENS5_IJNSA_ILi256EEENSA_ILi128EEENSA_ILi64EEEEEENS_12float_e4m3_tENS5_IJlSC_lEEESK_SL_NS4_8TiledMMAINS4_8MMA_AtomIJNS4_4SM904GMMA31MMA_64x128x32_F32E4M3E4M3_SS_TNILNSP_7ScaleInE1ELSR_1EEEEEENS4_6LayoutISD_NS5_IJSC_NSA_ILi0EEESV_EEEEENS5_IJNS4_10UnderscoreESY_SY_EEEEENS4_13SM90_TMA_LOADENS4_14ComposedLayoutINS4_7SwizzleILi2ELi4ELi3EEENS4_18smem_ptr_flag_bitsILi8EEENSU_INS5_IJNSA_ILi8EEESI_EEENS5_IJSI_SC_EEEEEEEvNS4_8identityENS4_23SM90_TMA_LOAD_MULTICASTES1B_vS1C_EENS_8epilogue10collective6detail29Sm90TmaWarpSpecializedAdapterINS1G_15DefaultEpilogueISK_SL_SL_NS1F_6thread17LinearCombinationISK_Li1EffLNS1K_9ScaleType4KindE0ELNS_15FloatRoundStyleE2ESK_EENS1_15EpilogueDefaultEEEEEvvEEEEvNT_6ParamsE,"",@"SHT_CUDA_INFO"
	.sectionflags	@""
	.align	4


	//----- nvinfo : EIATTR_CUDA_API_VERSION
	.align		4
        /*0000*/ 	.byte	0x04, 0x37
        /*0002*/ 	.short	(.L_18 - .L_17)
.L_17:
        /*0004*/ 	.word	0x00000082


	//----- nvinfo : EIATTR_KPARAM_INFO
	.align		4
.L_18:
        /*0008*/ 	.byte	0x04, 0x17
        /*000a*/ 	.short	(.L_20 - .L_19)
.L_19:
        /*000c*/ 	.word	0x00000000
        /*0010*/ 	.short	0x0000
        /*0012*/ 	.short	0x0070
        /*0014*/ 	.byte	0x00, 0xf0, 0x01, 0x10


	//----- nvinfo : EIATTR_SPARSE_MMA_MASK
	.align		4
.L_20:
        /*0018*/ 	.byte	0x03, 0x50
        /*001a*/ 	.short	0x0000


	//----- nvinfo : EIATTR_MAXREG_COUNT
	.align		4
        /*001c*/ 	.byte	0x03, 0x1b
        /*001e*/ 	.short	0x00a8


	//----- nvinfo : EIATTR_NUM_BARRIERS
	.align		4
        /*0020*/ 	.byte	0x02, 0x4c
        /*0022*/ 	.byte	0x01
	.zero		1


	//----- nvinfo : EIATTR_ANNOTATIONS
	.align		4
        /*0024*/ 	.byte	0x04, 0x55
        /*0026*/ 	.short	(.L_22 - .L_21)


	//   ....[0]....
.L_21:
        /*0028*/ 	.word	0x00000001
        /*002c*/ 	.byte	0xe0, 0x07, 0x00, 0x00, 0x01, 0x00, 0x00, 0x00, 0xd0, 0x08, 0x00, 0x00, 0x01, 0x00, 0x00, 0x00
        /* <DEDUP_REMOVED lines=198> */
        /*0c9c*/ 	.byte	0x70, 0x09, 0x01, 0x00


	//----- nvinfo : EIATTR_MERCURY_ISA_VERSION
	.align		4
.L_22:
        /*0ca0*/ 	.byte	0x03, 0x5f
        /*0ca2*/ 	.short	0x0101


	//----- nvinfo : EIATTR_INT_WARP_WIDE_INSTR_OFFSETS
	.align		4
        /*0ca4*/ 	.byte	0x04, 0x31
        /*0ca6*/ 	.short	(.L_24 - .L_23)


	//   ....[0]....
.L_23:
        /*0ca8*/ 	.word	0x00000620


	//   ....[1]....
        /*0cac*/ 	.word	0x00000640


	//   ....[2]....
        /*0cb0*/ 	.word	0x000007b0


	//----- nvinfo : EIATTR_COOP_GROUP_MASK_REGIDS
	.align		4
.L_24:
        /*0cb4*/ 	.byte	0x04, 0x29
        /*0cb6*/ 	.short	(.L_26 - .L_25)


	//   ....[0]....
.L_25:
        /*0cb8*/ 	.word	0xffffffff


	//   ....[1]....
        /*0cbc*/ 	.word	0xffffffff


	//   ....[2]....
        /*0cc0*/ 	.word	0xffffffff


	//   ....[3]....
        /*0cc4*/ 	.word	0xffffffff


	//   ....[4]....
        /*0cc8*/ 	.word	0xffffffff


	//   ....[5]....
        /*0ccc*/ 	.word	0xffffffff


	//----- nvinfo : EIATTR_COOP_GROUP_INSTR_OFFSETS
	.align		4
.L_26:
        /*0cd0*/ 	.byte	0x04, 0x28
        /*0cd2*/ 	.short	(.L_28 - .L_27)


	//   ....[0]....
.L_27:
        /*0cd4*/ 	.word	0x00000070


	//   ....[1]....
        /*0cd8*/ 	.word	0x00000080


	//   ....[2]....
        /*0cdc*/ 	.word	0x000001a0


	//   ....[3]....
        /*0ce0*/ 	.word	0x00000490


	//   ....[4]....
        /*0ce4*/ 	.word	0x00000910


	//   ....[5]....
        /*0ce8*/ 	.word	0x00001690


	//----- nvinfo : EIATTR_REG_RECONFIG
	.align		4
.L_28:
        /*0cec*/ 	.byte	0x01, 0x54
	.zero		2


	//----- nvinfo : EIATTR_MBARRIER_INSTR_OFFSETS
	.align		4
        /*0cf0*/ 	.byte	0x04, 0x39
        /*0cf2*/ 	.short	(.L_30 - .L_29)


	//   ....[0]....
.L_29:
        /*0cf4*/ 	.word	0x00000340
        /*0cf8*/ 	.word	0x000000ff
        /*0cfc*/ 	.word	0x00000000
        /*0d00*/ 	.short	0x0100
        /*0d02*/ 	.byte	0x09
	.zero		1


	//   ....[1]....
        /*0d04*/ 	.word	0x00000350
        /*0d08*/ 	.word	0x000000ff
        /*0d0c*/ 	.word	0x00000048
        /*0d10*/ 	.short	0x0100
        /*0d12*/ 	.byte	0x09
	.zero		1


	//   ....[2]....
        /*0d14*/ 	.word	0x00000360
        /*0d18*/ 	.word	0x000000ff
        /*0d1c*/ 	.word	0x00000008
        /*0d20*/ 	.short	0x0100
        /*0d22*/ 	.byte	0x09
	.zero		1


	//   ....[3]....
        /*0d24*/ 	.word	0x00000370
        /*0d28*/ 	.word	0x000000ff
        /*0d2c*/ 	.word	0x00000050
        /*0d30*/ 	.short	0x0100
        /*0d32*/ 	.byte	0x09
	.zero		1


	//   ....[4]....
        /*0d34*/ 	.word	0x00000380
        /*0d38*/ 	.word	0x000000ff
        /*0d3c*/ 	.word	0x00000010
        /*0d40*/ 	.short	0x0100
        /*0d42*/ 	.byte	0x09
	.zero		1


	//   ....[5]....
        /*0d44*/ 	.word	0x00000390
        /*0d48*/ 	.word	0x000000ff
        /*0d4c*/ 	.word	0x00000058
        /*0d50*/ 	.short	0x0100
        /*0d52*/ 	.byte	0x09
	.zero		1


	//   ....[6]....
        /*0d54*/ 	.word	0x000003a0
        /*0d58*/ 	.word	0x000000ff
        /*0d5c*/ 	.word	0x00000018
        /*0d60*/ 	.short	0x0100
        /*0d62*/ 	.byte	0x09
	.zero		1


	//   ....[7]....
        /*0d64*/ 	.word	0x000003b0
        /*0d68*/ 	.word	0x000000ff
        /*0d6c*/ 	.word	0x00000060
        /*0d70*/ 	.short	0x0100
        /*0d72*/ 	.byte	0x09
	.zero		1


	//   ....[8]....
        /*0d74*/ 	.word	0x000003c0
        /*0d78*/ 	.word	0x000000ff
        /*0d7c*/ 	.word	0x00000020
        /*0d80*/ 	.short	0x0100
        /*0d82*/ 	.byte	0x09
	.zero		1


	//   ....[9]....
        /*0d84*/ 	.word	0x000003d0
        /*0d88*/ 	.word	0x000000ff
        /*0d8c*/ 	.word	0x00000068
        /*0d90*/ 	.short	0x0100
        /*0d92*/ 	.byte	0x09
	.zero		1


	//   ....[10]....
        /*0d94*/ 	.word	0x000003e0
        /*0d98*/ 	.word	0x000000ff
        /*0d9c*/ 	.word	0x00000028
        /*0da0*/ 	.short	0x0100
        /*0da2*/ 	.byte	0x09
	.zero		1


	//   ....[11]....
        /*0da4*/ 	.word	0x000003f0
        /*0da8*/ 	.word	0x000000ff
        /*0dac*/ 	.word	0x00000070
        /*0db0*/ 	.short	0x0100
        /*0db2*/ 	.byte	0x09
	.zero		1


	//   ....[12]....
        /*0db4*/ 	.word	0x00000400
        /*0db8*/ 	.word	0x000000ff
        /*0dbc*/ 	.word	0x00000030
        /*0dc0*/ 	.short	0x0100
        /*0dc2*/ 	.byte	0x09
	.zero		1


	//   ....[13]....
        /*0dc4*/ 	.word	0x00000410
        /*0dc8*/ 	.word	0x000000ff
        /*0dcc*/ 	.word	0x00000078
        /*0dd0*/ 	.short	0x0100
        /*0dd2*/ 	.byte	0x09
	.zero		1


	//   ....[14]....
        /*0dd4*/ 	.word	0x00000420
        /*0dd8*/ 	.word	0x000000ff
        /*0ddc*/ 	.word	0x00000038
        /*0de0*/ 	.short	0x0100
        /*0de2*/ 	.byte	0x09
	.zero		1


	//   ....[15]....
        /*0de4*/ 	.word	0x00000430
        /*0de8*/ 	.word	0x000000ff
        /*0dec*/ 	.word	0x00000080
        /*0df0*/ 	.short	0x0100
        /*0df2*/ 	.byte	0x09
	.zero		1


	//   ....[16]....
        /*0df4*/ 	.word	0x00000440
        /*0df8*/ 	.word	0x000000ff
        /*0dfc*/ 	.word	0x00000040
        /*0e00*/ 	.short	0x0100
        /*0e02*/ 	.byte	0x09
	.zero		1


	//   ....[17]....
        /*0e04*/ 	.word	0x00000450
        /*0e08*/ 	.word	0x000000ff
        /*0e0c*/ 	.word	0x00000088
        /*0e10*/ 	.short	0x0100
        /*0e12*/ 	.byte	0x09
	.zero		1


	//   ....[18]....
        /*0e14*/ 	.word	0x00000840
        /*0e18*/ 	.word	0x000000ff
        /*0e1c*/ 	.word	0x000000a0
        /*0e20*/ 	.short	0x0100
        /*0e22*/ 	.byte	0x06
	.zero		1


	//   ....[19]....
        /*0e24*/ 	.word	0x000008b0
        /*0e28*/ 	.word	0x000000ff
        /*0e2c*/ 	.word	0x000000a8
        /*0e30*/ 	.short	0x0100
        /*0e32*/ 	.byte	0x06
	.zero		1


	//   ....[20]....
        /*0e34*/ 	.word	0x00001ea0
        /*0e38*/ 	.word	0x000000ff
        /*0e3c*/ 	.word	0x00000000
        /*0e40*/ 	.short	0x010a
        /*0e42*/ 	.byte	0x06
	.zero		1


	//   ....[21]....
        /*0e44*/ 	.word	0x00001ee0
        /*0e48*/ 	.word	0x000000ff
        /*0e4c*/ 	.word	0x00000000
        /*0e50*/ 	.short	0x010a
        /*0e52*/ 	.byte	0x06
	.zero		1


	//   ....[22]....
        /*0e54*/ 	.word	0x00003170
        /*0e58*/ 	.word	0x000000ff
        /*0e5c*/ 	.word	0x00000000
        /*0e60*/ 	.short	0x010a
        /*0e62*/ 	.byte	0x10
	.zero		1


	//   ....[23]....
        /*0e64*/ 	.word	0x000031b0
        /*0e68*/ 	.word	0x000000ff
        /*0e6c*/ 	.word	0x00000000
        /*0e70*/ 	.short	0x010a
        /*0e72*/ 	.byte	0x10
	.zero		1


	//   ....[24]....
        /*0e74*/ 	.word	0x000042c0
        /*0e78*/ 	.word	0x000000e5
        /*0e7c*/ 	.word	0x00000000
        /*0e80*/ 	.short	0x0101
        /*0e82*/ 	.byte	0x3f
	.zero		1


	//   ....[25]....
        /*0e84*/ 	.word	0x000054e0
        /*0e88*/ 	.word	0x00000018
        /*0e8c*/ 	.word	0x00000000
        /*0e90*/ 	.short	0x0101
        /*0e92*/ 	.byte	0x3f
	.zero		1


	//   ....[26]....
        /*0e94*/ 	.word	0x0000f8a0
        /*0e98*/ 	.word	0x0000000d
        /*0e9c*/ 	.word	0x00000048
        /*0ea0*/ 	.short	0x010a
        /*0ea2*/ 	.byte	0x3f
	.zero		1


	//   ....[27]....
        /*0ea4*/ 	.word	0x0000fc80
        /*0ea8*/ 	.word	0x00000004
        /*0eac*/ 	.word	0x000000a8
        /*0eb0*/ 	.short	0x0101
        /*0eb2*/ 	.byte	0x3f
	.zero		1


	//   ....[28]....
        /*0eb4*/ 	.word	0x000103f0
        /*0eb8*/ 	.word	0x00000005
        /*0ebc*/ 	.word	0x00000000
        /*0ec0*/ 	.short	0x010a
        /*0ec2*/ 	.byte	0x3f
	.zero		1


	//   ....[29]....
        /*0ec4*/ 	.word	0x00010470
        /*0ec8*/ 	.word	0x00000007
        /*0ecc*/ 	.word	0x00000000
        /*0ed0*/ 	.short	0x010a
        /*0ed2*/ 	.byte	0x3f
	.zero		1


	//   ....[30]....
        /*0ed4*/ 	.word	0x00010500
        /*0ed8*/ 	.word	0x00000006
        /*0edc*/ 	.word	0x00000000
        /*0ee0*/ 	.short	0x010a
        /*0ee2*/ 	.byte	0x3f
	.zero		1


	//   ....[31]....
        /*0ee4*/ 	.word	0x00010590
        /*0ee8*/ 	.word	0x00000007
        /*0eec*/ 	.word	0x00000000
        /*0ef0*/ 	.short	0x010a
        /*0ef2*/ 	.byte	0x3f
	.zero		1


	//   ....[32]....
        /*0ef4*/ 	.word	0x00010620
        /*0ef8*/ 	.word	0x00000006
        /*0efc*/ 	.word	0x00000000
        /*0f00*/ 	.short	0x010a
        /*0f02*/ 	.byte	0x3f
	.zero		1


	//   ....[33]....
        /*0f04*/ 	.word	0x000106b0
        /*0f08*/ 	.word	0x00000007
        /*0f0c*/ 	.word	0x00000000
        /*0f10*/ 	.short	0x010a
        /*0f12*/ 	.byte	0x3f
	.zero		1


	//   ....[34]....
        /*0f14*/ 	.word	0x00010740
        /*0f18*/ 	.word	0x00000006
        /*0f1c*/ 	.word	0x00000000
        /*0f20*/ 	.short	0x010a
        /*0f22*/ 	.byte	0x3f
	.zero		1


	//   ....[35]....
        /*0f24*/ 	.word	0x000107d0
        /*0f28*/ 	.word	0x00000007
        /*0f2c*/ 	.word	0x00000000
        /*0f30*/ 	.short	0x010a
        /*0f32*/ 	.byte	0x3f
	.zero		1


	//   ....[36]....
        /*0f34*/ 	.word	0x00010860
        /*0f38*/ 	.word	0x00000003
        /*0f3c*/ 	.word	0x00000000
        /*0f40*/ 	.short	0x010a
        /*0f42*/ 	.byte	0x3f
	.zero		1


	//   ....[37]....
        /*0f44*/ 	.word	0x000108d0
        /*0f48*/ 	.word	0x00000003
        /*0f4c*/ 	.word	0x00000000
        /*0f50*/ 	.short	0x010a
        /*0f52*/ 	.byte	0x3f
	.zero		1


	//   ....[38]....
        /*0f54*/ 	.word	0x00010940
        /*0f58*/ 	.word	0x00000000
        /*0f5c*/ 	.word	0x00000000
        /*0f60*/ 	.short	0x010a
        /*0f62*/ 	.byte	0x3f
	.zero		1


	//   ....[39]....
        /*0f64*/ 	.word	0x00010a20
        /*0f68*/ 	.word	0x0000000d
        /*0f6c*/ 	.word	0x00000048
        /*0f70*/ 	.short	0x010a
        /*0f72*/ 	.byte	0x3f
	.zero		1


	//   ....[40]....
        /*0f74*/ 	.word	0x00010af0
        /*0f78*/ 	.word	0x00000005
        /*0f7c*/ 	.word	0x00000000
        /*0f80*/ 	.short	0x010a
        /*0f82*/ 	.byte	0x3f
	.zero		1


	//   ....[41]....
        /*0f84*/ 	.word	0x00010b40
        /*0f88*/ 	.word	0x00000007
        /*0f8c*/ 	.word	0x00000000
        /*0f90*/ 	.short	0x010a
        /*0f92*/ 	.byte	0x3f
	.zero		1


	//   ....[42]....
        /*0f94*/ 	.word	0x00010b90
        /*0f98*/ 	.word	0x00000006
        /*0f9c*/ 	.word	0x00000000
        /*0fa0*/ 	.short	0x010a
        /*0fa2*/ 	.byte	0x3f
	.zero		1


	//   ....[43]....
        /*0fa4*/ 	.word	0x00010be0
        /*0fa8*/ 	.word	0x00000007
        /*0fac*/ 	.word	0x00000000
        /*0fb0*/ 	.short	0x010a
        /*0fb2*/ 	.byte	0x3f
	.zero		1


	//   ....[44]....
        /*0fb4*/ 	.word	0x00010c30
        /*0fb8*/ 	.word	0x00000006
        /*0fbc*/ 	.word	0x00000000
        /*0fc0*/ 	.short	0x010a
        /*0fc2*/ 	.byte	0x3f
	.zero		1


	//   ....[45]....
        /*0fc4*/ 	.word	0x00010c80
        /*0fc8*/ 	.word	0x00000007
        /*0fcc*/ 	.word	0x00000000
        /*0fd0*/ 	.short	0x010a
        /*0fd2*/ 	.byte	0x3f
	.zero		1


	//   ....[46]....
        /*0fd4*/ 	.word	0x00010cd0
        /*0fd8*/ 	.word	0x00000006
        /*0fdc*/ 	.word	0x00000000
        /*0fe0*/ 	.short	0x010a
        /*0fe2*/ 	.byte	0x3f
	.zero		1


	//   ....[47]....
        /*0fe4*/ 	.word	0x00010d20
        /*0fe8*/ 	.word	0x00000007
        /*0fec*/ 	.word	0x00000000
        /*0ff0*/ 	.short	0x010a
        /*0ff2*/ 	.byte	0x3f
	.zero		1


	//----- nvinfo : EIATTR_NUM_MBARRIERS
	.align		4
.L_30:
        /*0ff4*/ 	.byte	0x03, 0x38
        /*0ff6*/ 	.short	0x0014


	//----- nvinfo : EIATTR_EXIT_INSTR_OFFSETS
	.align		4
        /*0ff8*/ 	.byte	0x04, 0x1c
        /*0ffa*/ 	.short	(.L_32 - .L_31)


	//   ....[0]....
.L_31:
        /*0ffc*/ 	.word	0x00000aa0


	//   ....[1]....
        /*1000*/ 	.word	0x00001330


	//   ....[2]....
        /*1004*/ 	.word	0x0000ef80


	//   ....[3]....
        /*1008*/ 	.word	0x0000f510


	//   ....[4]....
        /*100c*/ 	.word	0x000108b0


	//----- nvinfo : EIATTR_MAX_THREADS
	.align		4
.L_32:
        /*1010*/ 	.byte	0x04, 0x05
        /*1012*/ 	.short	(.L_34 - .L_33)
.L_33:
        /*1014*/ 	.word	0x00000180
        /*1018*/ 	.word	0x00000001
        /*101c*/ 	.word	0x00000001


	//----- nvinfo : EIATTR_CRS_STACK_SIZE
	.align		4
.L_34:
        /*1020*/ 	.byte	0x04, 0x1e
        /*1022*/ 	.short	(.L_36 - .L_35)
.L_35:
        /*1024*/ 	.word	0x00000000


	//----- nvinfo : EIATTR_CBANK_PARAM_SIZE
	.align		4
.L_36:
        /*1028*/ 	.byte	0x03, 0x19
        /*102a*/ 	.short	0x0470


	//----- nvinfo : EIATTR_PARAM_CBANK
	.align		4
        /*102c*/ 	.byte	0x04, 0x0a
        /*102e*/ 	.short	(.L_38 - .L_37)
	.align		4
.L_37:
        /*1030*/ 	.word	index@(.nv.constant0._ZN7cutlass13device_kernelINS_4gemm6kernel13GemmUniversalIN4cute5tupleIJiiiiEEENS1_10collective13CollectiveMmaINS1_37MainloopSm90TmaGmmaWarpSpecializedFP8ILi9ENS5_IJNS4_1CILi2EEENSA_ILi1EEESC_EEENS1_35KernelTmaWarpSpecializedCooperativeEEENS5_IJNSA_ILi256EEENSA_ILi128EEENSA_ILi64EEEEEENS_12float_e4m3_tENS5_IJlSC_lEEESK_SL_NS4_8TiledMMAINS4_8MMA_AtomIJNS4_4SM904GMMA31MMA_64x128x32_F32E4M3E4M3_SS_TNILNSP_7ScaleInE1ELSR_1EEEEEENS4_6LayoutISD_NS5_IJSC_NSA_ILi0EEESV_EEEEENS5_IJNS4_10UnderscoreESY_SY_EEEEENS4_13SM90_TMA_LOADENS4_14ComposedLayoutINS4_7SwizzleILi2ELi4ELi3EEENS4_18smem_ptr_flag_bitsILi8EEENSU_INS5_IJNSA_ILi8EEESI_EEENS5_IJSI_SC_EEEEEEEvNS4_8identityENS4_23SM90_TMA_LOAD_MULTICASTES1B_vS1C_EENS_8epilogue10collective6detail29Sm90TmaWarpSpecializedAdapterINS1G_15DefaultEpilogueISK_SL_SL_NS1F_6thread17LinearCombinationISK_Li1EffLNS1K_9ScaleType4KindE0ELNS_15FloatRoundStyleE2ESK_EENS1_15EpilogueDefaultEEEEEvvEEEEvNT_6ParamsE)
        /*1034*/ 	.short	0x0210
        /*1036*/ 	.short	0x0470


	//----- nvinfo : EIATTR_SW_WAR
	.align		4
.L_38:
        /*1038*/ 	.byte	0x04, 0x36
        /*103a*/ 	.short	(.L_40 - .L_39)
.L_39:
        /*103c*/ 	.word	0x00000008
.L_40:


//--------------------- .nv.callgraph             --------------------------
	.section	.nv.callgraph,"",@"SHT_CUDA_CALLGRAPH"
	.align	4
	.sectionentsize	8
	.align		4
        /*0000*/ 	.word	0x00000000
	.align		4
        /*0004*/ 	.word	0xffffffff
	.align		4
        /*0008*/ 	.word	0x00000000
	.align		4
        /*000c*/ 	.word	0xfffffffe
	.align		4
        /*0010*/ 	.word	0x00000000
	.align		4
        /*0014*/ 	.word	0xfffffffd
	.align		4
        /*0018*/ 	.word	0x00000000
	.align		4
        /*001c*/ 	.word	0xfffffffc


//--------------------- .nv.constant4             --------------------------
	.section	.nv.constant4,"a",@progbits
	.align	8
	.align		8
.nv.constant4:
        /*0000*/ 	.dword	_ZN39_INTERNAL_5f9cb40e_4_k_cu_c203bc24_48054cuda3std3__45__cpo5beginE
	.align		8
        /*0008*/ 	.dword	_ZN39_INTERNAL_5f9cb40e_4_k_cu_c203bc24_48054cuda3std3__45__cpo3endE
	.align		8
        /*0010*/ 	.dword	_ZN39_INTERNAL_5f9cb40e_4_k_cu_c203bc24_48054cuda3std3__45__cpo6cbeginE
	.align		8
        /*0018*/ 	.dword	_ZN39_INTERNAL_5f9cb40e_4_k_cu_c203bc24_48054cuda3std3__45__cpo4cendE
	.align		8
        /*0020*/ 	.dword	_ZN39_INTERNAL_5f9cb40e_4_k_cu_c203bc24_48054cuda3std3__441_GLOBAL__N__5f9cb40e_4_k_cu_c203bc24_48056ignoreE
	.align		8
        /*0028*/ 	.dword	_ZN39_INTERNAL_5f9cb40e_4_k_cu_c203bc24_48054cuda3std3__419piecewise_constructE
	.align		8
        /*0030*/ 	.dword	_ZN39_INTERNAL_5f9cb40e_4_k_cu_c203bc24_48054cuda3std3__48in_placeE
	.align		8
        /*0038*/ 	.dword	_ZN39_INTERNAL_5f9cb40e_4_k_cu_c203bc24_48054cuda3std6ranges3__45__cpo4swapE
	.align		8
        /*0040*/ 	.dword	_ZN39_INTERNAL_5f9cb40e_4_k_cu_c203bc24_48054cuda3std6ranges3__45__cpo9iter_moveE
	.align		8
        /*0048*/ 	.dword	_ZN39_INTERNAL_5f9cb40e_4_k_cu_c203bc24_48054cute7productE
	.align		8
        /*0050*/ 	.dword	_ZN39_INTERNAL_5f9cb40e_4_k_cu_c203bc24_48054cute1_E


//--------------------- .text._ZN7cutlass13device_kernelINS_4gemm6kernel13GemmUniversalIN4cute5tupleIJiiiiEEENS1_10collective13CollectiveMmaINS1_37MainloopSm90TmaGmmaWarpSpecializedFP8ILi9ENS5_IJNS4_1CILi2EEENSA_ILi1EEESC_EEENS1_35KernelTmaWarpSpecializedCooperativeEEENS5_IJNSA_ILi256EEENSA_ILi128EEENSA_ILi64EEEEEENS_12float_e4m3_tENS5_IJlSC_lEEESK_SL_NS4_8TiledMMAINS4_8MMA_AtomIJNS4_4SM904GMMA31MMA_64x128x32_F32E4M3E4M3_SS_TNILNSP_7ScaleInE1ELSR_1EEEEEENS4_6LayoutISD_NS5_IJSC_NSA_ILi0EEESV_EEEEENS5_IJNS4_10UnderscoreESY_SY_EEEEENS4_13SM90_TMA_LOADENS4_14ComposedLayoutINS4_7SwizzleILi2ELi4ELi3EEENS4_18smem_ptr_flag_bitsILi8EEENSU_INS5_IJNSA_ILi8EEESI_EEENS5_IJSI_SC_EEEEEEEvNS4_8identityENS4_23SM90_TMA_LOAD_MULTICASTES1B_vS1C_EENS_8epilogue10collective6detail29Sm90TmaWarpSpecializedAdapterINS1G_15DefaultEpilogueISK_SL_SL_NS1F_6thread17LinearCombinationISK_Li1EffLNS1K_9ScaleType4KindE0ELNS_15FloatRoundStyleE2ESK_EENS1_15EpilogueDefaultEEEEEvvEEEEvNT_6ParamsE --------------------------
	.section	.text._ZN7cutlass13device_kernelINS_4gemm6kernel13GemmUniversalIN4cute5tupleIJiiiiEEENS1_10collective13CollectiveMmaINS1_37MainloopSm90TmaGmmaWarpSpecializedFP8ILi9ENS5_IJNS4_1CILi2EEENSA_ILi1EEESC_EEENS1_35KernelTmaWarpSpecializedCooperativeEEENS5_IJNSA_ILi256EEENSA_ILi128EEENSA_ILi64EEEEEENS_12float_e4m3_tENS5_IJlSC_lEEESK_SL_NS4_8TiledMMAINS4_8MMA_AtomIJNS4_4SM904GMMA31MMA_64x128x32_F32E4M3E4M3_SS_TNILNSP_7ScaleInE1ELSR_1EEEEEENS4_6LayoutISD_NS5_IJSC_NSA_ILi0EEESV_EEEEENS5_IJNS4_10UnderscoreESY_SY_EEEEENS4_13SM90_TMA_LOADENS4_14ComposedLayoutINS4_7SwizzleILi2ELi4ELi3EEENS4_18smem_ptr_flag_bitsILi8EEENSU_INS5_IJNSA_ILi8EEESI_EEENS5_IJSI_SC_EEEEEEEvNS4_8identityENS4_23SM90_TMA_LOAD_MULTICASTES1B_vS1C_EENS_8epilogue10collective6detail29Sm90TmaWarpSpecializedAdapterINS1G_15DefaultEpilogueISK_SL_SL_NS1F_6thread17LinearCombinationISK_Li1EffLNS1K_9ScaleType4KindE0ELNS_15FloatRoundStyleE2ESK_EENS1_15EpilogueDefaultEEEEEvvEEEEvNT_6ParamsE,"ax",@progbits
	.align	128
.text._ZN7cutlass13device_kernelINS_4gemm6kernel13GemmUniversalIN4cute5tupleIJiiiiEEENS1_10collective13CollectiveMmaINS1_37MainloopSm90TmaGmmaWarpSpecializedFP8ILi9ENS5_IJNS4_1CILi2EEENSA_ILi1EEESC_EEENS1_35KernelTmaWarpSpecializedCooperativeEEENS5_IJNSA_ILi256EEENSA_ILi128EEENSA_ILi64EEEEEENS_12float_e4m3_tENS5_IJlSC_lEEESK_SL_NS4_8TiledMMAINS4_8MMA_AtomIJNS4_4SM904GMMA31MMA_64x128x32_F32E4M3E4M3_SS_TNILNSP_7ScaleInE1ELSR_1EEEEEENS4_6LayoutISD_NS5_IJSC_NSA_ILi0EEESV_EEEEENS5_IJNS4_10UnderscoreESY_SY_EEEEENS4_13SM90_TMA_LOADENS4_14ComposedLayoutINS4_7SwizzleILi2ELi4ELi3EEENS4_18smem_ptr_flag_bitsILi8EEENSU_INS5_IJNSA_ILi8EEESI_EEENS5_IJSI_SC_EEEEEEEvNS4_8identityENS4_23SM90_TMA_LOAD_MULTICASTES1B_vS1C_EENS_8epilogue10collective6detail29Sm90TmaWarpSpecializedAdapterINS1G_15DefaultEpilogueISK_SL_SL_NS1F_6thread17LinearCombinationISK_Li1EffLNS1K_9ScaleType4KindE0ELNS_15FloatRoundStyleE2ESK_EENS1_15EpilogueDefaultEEEEEvvEEEEvNT_6ParamsE:
        .type           _ZN7cutlass13device_kernelINS_4gemm6kernel13GemmUniversalIN4cute5tupleIJiiiiEEENS1_10collective13CollectiveMmaINS1_37MainloopSm90TmaGmmaWarpSpecializedFP8ILi9ENS5_IJNS4_1CILi2EEENSA_ILi1EEESC_EEENS1_35KernelTmaWarpSpecializedCooperativeEEENS5_IJNSA_ILi256EEENSA_ILi128EEENSA_ILi64EEEEEENS_12float_e4m3_tENS5_IJlSC_lEEESK_SL_NS4_8TiledMMAINS4_8MMA_AtomIJNS4_4SM904GMMA31MMA_64x128x32_F32E4M3E4M3_SS_TNILNSP_7ScaleInE1ELSR_1EEEEEENS4_6LayoutISD_NS5_IJSC_NSA_ILi0EEESV_EEEEENS5_IJNS4_10UnderscoreESY_SY_EEEEENS4_13SM90_TMA_LOADENS4_14ComposedLayoutINS4_7SwizzleILi2ELi4ELi3EEENS4_18smem_ptr_flag_bitsILi8EEENSU_INS5_IJNSA_ILi8EEESI_EEENS5_IJSI_SC_EEEEEEEvNS4_8identityENS4_23SM90_TMA_LOAD_MULTICASTES1B_vS1C_EENS_8epilogue10collective6detail29Sm90TmaWarpSpecializedAdapterINS1G_15DefaultEpilogueISK_SL_SL_NS1F_6thread17LinearCombinationISK_Li1EffLNS1K_9ScaleType4KindE0ELNS_15FloatRoundStyleE2ESK_EENS1_15EpilogueDefaultEEEEEvvEEEEvNT_6ParamsE,@function
        .size           _ZN7cutlass13device_kernelINS_4gemm6kernel13GemmUniversalIN4cute5tupleIJiiiiEEENS1_10collective13CollectiveMmaINS1_37MainloopSm90TmaGmmaWarpSpecializedFP8ILi9ENS5_IJNS4_1CILi2EEENSA_ILi1EEESC_EEENS1_35KernelTmaWarpSpecializedCooperativeEEENS5_IJNSA_ILi256EEENSA_ILi128EEENSA_ILi64EEEEEENS_12float_e4m3_tENS5_IJlSC_lEEESK_SL_NS4_8TiledMMAINS4_8MMA_AtomIJNS4_4SM904GMMA31MMA_64x128x32_F32E4M3E4M3_SS_TNILNSP_7ScaleInE1ELSR_1EEEEEENS4_6LayoutISD_NS5_IJSC_NSA_ILi0EEESV_EEEEENS5_IJNS4_10UnderscoreESY_SY_EEEEENS4_13SM90_TMA_LOADENS4_14ComposedLayoutINS4_7SwizzleILi2ELi4ELi3EEENS4_18smem_ptr_flag_bitsILi8EEENSU_INS5_IJNSA_ILi8EEESI_EEENS5_IJSI_SC_EEEEEEEvNS4_8identityENS4_23SM90_TMA_LOAD_MULTICASTES1B_vS1C_EENS_8epilogue10collective6detail29Sm90TmaWarpSpecializedAdapterINS1G_15DefaultEpilogueISK_SL_SL_NS1F_6thread17LinearCombinationISK_Li1EffLNS1K_9ScaleType4KindE0ELNS_15FloatRoundStyleE2ESK_EENS1_15EpilogueDefaultEEEEEvvEEEEvNT_6ParamsE,(.L_x_345 - _ZN7cutlass13device_kernelINS_4gemm6kernel13GemmUniversalIN4cute5tupleIJiiiiEEENS1_10collective13CollectiveMmaINS1_37MainloopSm90TmaGmmaWarpSpecializedFP8ILi9ENS5_IJNS4_1CILi2EEENSA_ILi1EEESC_EEENS1_35KernelTmaWarpSpecializedCooperativeEEENS5_IJNSA_ILi256EEENSA_ILi128EEENSA_ILi64EEEEEENS_12float_e4m3_tENS5_IJlSC_lEEESK_SL_NS4_8TiledMMAINS4_8MMA_AtomIJNS4_4SM904GMMA31MMA_64x128x32_F32E4M3E4M3_SS_TNILNSP_7ScaleInE1ELSR_1EEEEEENS4_6LayoutISD_NS5_IJSC_NSA_ILi0EEESV_EEEEENS5_IJNS4_10UnderscoreESY_SY_EEEEENS4_13SM90_TMA_LOADENS4_14ComposedLayoutINS4_7SwizzleILi2ELi4ELi3EEENS4_18smem_ptr_flag_bitsILi8EEENSU_INS5_IJNSA_ILi8EEESI_EEENS5_IJSI_SC_EEEEEEEvNS4_8identityENS4_23SM90_TMA_LOAD_MULTICASTES1B_vS1C_EENS_8epilogue10collective6detail29Sm90TmaWarpSpecializedAdapterINS1G_15DefaultEpilogueISK_SL_SL_NS1F_6thread17LinearCombinationISK_Li1EffLNS1K_9ScaleType4KindE0ELNS_15FloatRoundStyleE2ESK_EENS1_15EpilogueDefaultEEEEEvvEEEEvNT_6ParamsE)
        .other          _ZN7cutlass13device_kernelINS_4gemm6kernel13GemmUniversalIN4cute5tupleIJiiiiEEENS1_10collective13CollectiveMmaINS1_37MainloopSm90TmaGmmaWarpSpecializedFP8ILi9ENS5_IJNS4_1CILi2EEENSA_ILi1EEESC_EEENS1_35KernelTmaWarpSpecializedCooperativeEEENS5_IJNSA_ILi256EEENSA_ILi128EEENSA_ILi64EEEEEENS_12float_e4m3_tENS5_IJlSC_lEEESK_SL_NS4_8TiledMMAINS4_8MMA_AtomIJNS4_4SM904GMMA31MMA_64x128x32_F32E4M3E4M3_SS_TNILNSP_7ScaleInE1ELSR_1EEEEEENS4_6LayoutISD_NS5_IJSC_NSA_ILi0EEESV_EEEEENS5_IJNS4_10UnderscoreESY_SY_EEEEENS4_13SM90_TMA_LOADENS4_14ComposedLayoutINS4_7SwizzleILi2ELi4ELi3EEENS4_18smem_ptr_flag_bitsILi8EEENSU_INS5_IJNSA_ILi8EEESI_EEENS5_IJSI_SC_EEEEEEEvNS4_8identityENS4_23SM90_TMA_LOAD_MULTICASTES1B_vS1C_EENS_8epilogue10collective6detail29Sm90TmaWarpSpecializedAdapterINS1G_15DefaultEpilogueISK_SL_SL_NS1F_6thread17LinearCombinationISK_Li1EffLNS1K_9ScaleType4KindE0ELNS_15FloatRoundStyleE2ESK_EENS1_15EpilogueDefaultEEEEEvvEEEEvNT_6ParamsE,@"STO_CUDA_ENTRY STV_DEFAULT"
_ZN7cutlass13device_kernelINS_4gemm6kernel13GemmUniversalIN4cute5tupleIJiiiiEEENS1_10collective13CollectiveMmaINS1_37MainloopSm90TmaGmmaWarpSpecializedFP8ILi9ENS5_IJNS4_1CILi2EEENSA_ILi1EEESC_EEENS1_35KernelTmaWarpSpecializedCooperativeEEENS5_IJNSA_ILi256EEENSA_ILi128EEENSA_ILi64EEEEEENS_12float_e4m3_tENS5_IJlSC_lEEESK_SL_NS4_8TiledMMAINS4_8MMA_AtomIJNS4_4SM904GMMA31MMA_64x128x32_F32E4M3E4M3_SS_TNILNSP_7ScaleInE1ELSR_1EEEEEENS4_6LayoutISD_NS5_IJSC_NSA_ILi0EEESV_EEEEENS5_IJNS4_10UnderscoreESY_SY_EEEEENS4_13SM90_TMA_LOADENS4_14ComposedLayoutINS4_7SwizzleILi2ELi4ELi3EEENS4_18smem_ptr_flag_bitsILi8EEENSU_INS5_IJNSA_ILi8EEESI_EEENS5_IJSI_SC_EEEEEEEvNS4_8identityENS4_23SM90_TMA_LOAD_MULTICASTES1B_vS1C_EENS_8epilogue10collective6detail29Sm90TmaWarpSpecializedAdapterINS1G_15DefaultEpilogueISK_SL_SL_NS1F_6thread17LinearCombinationISK_Li1EffLNS1K_9ScaleType4KindE0ELNS_15FloatRoundStyleE2ESK_EENS1_15EpilogueDefaultEEEEEvvEEEEvNT_6ParamsE:
[----:B------:R-:W0:Y:S02]  /*0000*/  LDC R1, c[0x0][0x28] ;  /* 0x00000a00ff017b82 */ /* 0x000e240000000800 */
[----:B0-----:R-:W-:Y:S01]  /*0010*/  VIADD R1, R1, 0xfffffef8 ;  /* 0xfffffef801017836 */ /* 0x001fe20000000000 */
[----:B------:R-:W0:Y:S01]  /*0020*/  S2R R4, SR_TID.X ;  /* 0x0000000000047919 */ /* 0x000e220000002100 */
[----:B------:R-:W-:Y:S01]  /*0030*/  ELECT P0, URZ, PT ;  /* 0x00000000003f782f */ /* 0x000fe20003800000 */
[----:B------:R-:W-:Y:S01]  /*0040*/  BSSY B0, `(.L_x_0) ;  /* 0x0000015000007945 */ /* 0x000fe20003800000 */
[--C-:B0-----:R-:W-:Y:S02]  /*0050*/  SHF.R.U32.HI R0, RZ, 0x5, R4.reuse ;  /* 0x00000005ff007819 */ /* 0x101fe40000011604 */
[----:B------:R-:W-:-:S03]  /*0060*/  SHF.R.U32.HI R2, RZ, 0x7, R4 ;  /* 0x00000007ff027819 */ /* 0x000fc60000011604 */
[----:B------:R-:W0:Y:S04]  /*0070*/  SHFL.IDX PT, R3, R0, RZ, 0x1f ;  /* 0x00001fff00037589 */ /* 0x000e2800000e0000 */
[----:B------:R-:W1:Y:S01]  /*0080*/  SHFL.IDX PT, R2, R2, RZ, 0x1f ;  /* 0x00001fff02027589 */ /* 0x000e6200000e0000 */
[----:B0-----:R-:W-:Y:S02]  /*0090*/  R2UR UR4, R3 ;  /* 0x00000000030472ca */ /* 0x001fe400000e0000 */
[----:B-1----:R-:W-:-:S11]  /*00a0*/  R2UR UR6, R2 ;  /* 0x00000000020672ca */ /* 0x002fd600000e0000 */
[----:B------:R-:W-:Y:S02]  /*00b0*/  USHF.R.S32.HI UR5, URZ, 0x1f, UR4 ;  /* 0x0000001f3f057899 */ /* 0x000fe40008011404 */
[----:B------:R-:W-:Y:S02]  /*00c0*/  ISETP.NE.OR P0, PT, RZ, UR4, !P0 ;  /* 0x00000004ff007c0c */ /* 0x000fe4000c705670 */
[----:B------:R-:W-:-:S04]  /*00d0*/  ULEA.HI UR5, UR5, UR4, URZ, 0x2 ;  /* 0x0000000405057291 */ /* 0x000fc8000f8f103f */
[----:B------:R-:W-:-:S04]  /*00e0*/  ULOP3.LUT UR5, UR5, 0xfffffffc, URZ, 0xc0, !UPT ;  /* 0xfffffffc05057892 */ /* 0x000fc8000f8ec03f */
[----:B------:R-:W-:-:S03]  /*00f0*/  UIADD3 UR8, UR4, -UR5, URZ ;  /* 0x8000000504087290 */ /* 0x000fc6000fffe03f */
[----:B------:R-:W-:Y:S09]  /*0100*/  @P0 BRA `(.L_x_1) ;  /* 0x0000000000200947 */ /* 0x000ff20003800000 */
[----:B------:R-:W-:Y:S02]  /*0110*/  ULDC.64 UR4, c[0x0][0x198] ;  /* 0x0000660000047ab9 */ /* 0x000fe40000000a00 */
[----:B------:R-:W-:Y:S02]  /*0120*/  UIADD3 UR10, UP0, UR4, 0xf0, URZ ;  /* 0x000000f0040a7890 */ /* 0x000fe4000ff1e03f */
[----:B------:R-:W-:Y:S02]  /*0130*/  UIADD3 UR4, UP1, UR4, 0x1f0, URZ ;  /* 0x000001f004047890 */ /* 0x000fe4000ff3e03f */
[----:B------:R-:W-:Y:S02]  /*0140*/  UIADD3.X UR11, URZ, UR5, URZ, UP0, !UPT ;  /* 0x000000053f0b7290 */ /* 0x000fe400087fe43f */
[----:B------:R-:W-:-:S07]  /*0150*/  UIADD3.X UR5, URZ, UR5, URZ, UP1, !UPT ;  /* 0x000000053f057290 */ /* 0x000fce0008ffe43f */
[----:B------:R0:W-:Y:S02]  /*0160*/  UTMACCTL.PF [UR10] ;  /* 0x000000000a0079b9 */ /* 0x0001e40008040000 */
[----:B------:R0:W-:Y:S02]  /*0170*/  UTMACCTL.PF [UR4] ;  /* 0x00000000040079b9 */ /* 0x0001e40008040000 */
[----:B0-----:R-:W-:Y:S01]  /*0180*/  NOP ;  /* 0x0000000000007918 */ /* 0x001fe20000000000 */
.L_x_1:
[----:B------:R-:W-:Y:S05]  /*0190*/  BSYNC B0 ;  /* 0x0000000000007941 */ /* 0x000fea0003800000 */
.L_x_0:
[----:B------:R-:W0:Y:S01]  /*01a0*/  SHFL.IDX PT, R3, R0, RZ, 0x1f ;  /* 0x00001fff00037589 */ /* 0x000e2200000e0000 */
[----:B------:R-:W-:Y:S01]  /*01b0*/  UISETP.NE.AND UP0, UPT, UR8, 0x3, UPT ;  /* 0x000000030800788c */ /* 0x000fe2000bf05270 */
[----:B------:R-:W-:Y:S01]  /*01c0*/  ISETP.NE.AND P1, PT, RZ, UR6, PT ;  /* 0x00000006ff007c0c */ /* 0x000fe2000bf25270 */
[----:B------:R-:W-:Y:S02]  /*01d0*/  UIADD3 UR10, UR6, -0x1, URZ ;  /* 0xffffffff060a7890 */ /* 0x000fe4000fffe03f */
[----:B------:R-:W-:Y:S02]  /*01e0*/  UISETP.EQ.OR UP0, UPT, UR8, URZ, !UP0 ;  /* 0x0000003f0800728c */ /* 0x000fe4000c702670 */
[----:B------:R-:W-:Y:S02]  /*01f0*/  UISETP.GE.U32.AND UP1, UPT, UR10, 0x2, UPT ;  /* 0x000000020a00788c */ /* 0x000fe4000bf26070 */
[----:B------:R-:W-:-:S04]  /*0200*/  UISETP.EQ.AND UP0, UPT, UR6, URZ, UP0 ;  /* 0x0000003f0600728c */ /* 0x000fc80008702270 */
[----:B------:R-:W-:-:S04]  /*0210*/  USEL UR13, URZ, 0x1, !UP0 ;  /* 0x000000013f0d7887 */ /* 0x000fc8000c000000 */
[----:B------:R-:W-:Y:S01]  /*0220*/  USEL UR13, UR13, 0x2, UP1 ;  /* 0x000000020d0d7887 */ /* 0x000fe20008800000 */
[----:B0-----:R-:W-:-:S13]  /*0230*/  ISETP.NE.AND P0, PT, R3, RZ, PT ;  /* 0x000000ff0300720c */ /* 0x001fda0003f05270 */
[----:B------:R-:W-:Y:S05]  /*0240*/  @P0 BRA `(.L_x_2) ;  /* 0x00000000008c0947 */ /* 0x000fea0003800000 */
[----:B------:R-:W-:Y:S01]  /*0250*/  ELECT P0, URZ, PT ;  /* 0x00000000003f782f */ /* 0x000fe20003800000 */
[----:B------:R-:W-:-:S12]  /*0260*/  BSSY B0, `(.L_x_2) ;  /* 0x0000021000007945 */ /* 0x000fd80003800000 */
[----:B------:R-:W-:Y:S05]  /*0270*/  @!P0 BRA `(.L_x_3) ;  /* 0x00000000007c8947 */ /* 0x000fea0003800000 */
[----:B------:R-:W0:Y:S01]  /*0280*/  S2UR UR9, SR_CgaCtaId ;  /* 0x00000000000979c3 */ /* 0x000e220000008800 */
[----:B------:R-:W-:Y:S01]  /*0290*/  UMOV UR4, 0x400 ;  /* 0x0000040000047882 */ /* 0x000fe20000000000 */
[----:B------:R-:W-:Y:S01]  /*02a0*/  UMOV UR5, 0x1 ;  /* 0x0000000100057882 */ /* 0x000fe20000000000 */
[----:B------:R-:W-:Y:S02]  /*02b0*/  UMOV UR6, 0x4 ;  /* 0x0000000400067882 */ /* 0x000fe40000000000 */
[----:B------:R-:W-:-:S04]  /*02c0*/  UIADD3 UR6, -UR6, 0x100000, URZ ;  /* 0x0010000006067890 */ /* 0x000fc8000fffe13f */
[----:B------:R-:W-:Y:S02]  /*02d0*/  USHF.L.U32 UR7, UR6, 0xb, URZ ;  /* 0x0000000b06077899 */ /* 0x000fe4000800063f */
[----:B------:R-:W-:Y:S02]  /*02e0*/  USHF.L.U32 UR6, UR6, 0x1, URZ ;  /* 0x0000000106067899 */ /* 0x000fe4000800063f */
[----:B0-----:R-:W-:Y:S02]  /*02f0*/  ULEA UR9, UR9, UR4, 0x18 ;  /* 0x0000000409097291 */ /* 0x001fe4000f8ec03f */
[----:B------:R-:W-:-:S04]  /*0300*/  UIADD3 UR4, -UR5, 0x100000, URZ ;  /* 0x0010000005047890 */ /* 0x000fc8000fffe13f */
[----:B------:R-:W-:Y:S02]  /*0310*/  USHF.L.U32 UR5, UR4, 0xb, URZ ;  /* 0x0000000b04057899 */ /* 0x000fe4000800063f */
[----:B------:R-:W-:Y:S01]  /*0320*/  USHF.L.U32 UR4, UR4, 0x1, URZ ;  /* 0x0000000104047899 */ /* 0x000fe2000800063f */
[----:B------:R-:W0:Y:S11]  /*0330*/  FENCE.VIEW.ASYNC.S ;  /* 0x00000000000073c6 */ /* 0x000e360000000000 */
[----:B0-----:R0:W1:Y:S01]  /*0340*/  SYNCS.EXCH.64 URZ, [UR9], UR4 ;  /* 0x00000004093f75b2 */ /* 0x0010620008000100 */
[----:B------:R0:W2:Y:S01]  /*0350*/  SYNCS.EXCH.64 URZ, [UR9+0x48], UR6 ;  /* 0x00004806093f75b2 */ /* 0x0000a20008000100 */
[----:B------:R0:W3:Y:S01]  /*0360*/  SYNCS.EXCH.64 URZ, [UR9+0x8], UR4 ;  /* 0x00000804093f75b2 */ /* 0x0000e20008000100 */
[----:B------:R0:W4:Y:S01]  /*0370*/  SYNCS.EXCH.64 URZ, [UR9+0x50], UR6 ;  /* 0x00005006093f75b2 */ /* 0x0001220008000100 */
[----:B------:R0:W0:Y:S01]  /*0380*/  SYNCS.EXCH.64 URZ, [UR9+0x10], UR4 ;  /* 0x00001004093f75b2 */ /* 0x0000220008000100 */
        /* <DEDUP_REMOVED lines=13> */
[----:B------:R-:W-:Y:S01]  /*0460*/  NOP ;  /* 0x0000000000007918 */ /* 0x000fe20000000000 */
.L_x_3:
[----:B0-----:R-:W-:Y:S05]  /*0470*/  BSYNC B0 ;  /* 0x0000000000007941 */ /* 0x001fea0003800000 */
.L_x_2:
[----:B------:R-:W-:Y:S01]  /*0480*/  SHF.R.S32.HI R2, RZ, 0x1f, R4 ;  /* 0x0000001fff027819 */ /* 0x000fe20000011404 */
[----:B------:R-:W0:Y:S01]  /*0490*/  SHFL.IDX PT, R0, R0, RZ, 0x1f ;  /* 0x00001fff00007589 */ /* 0x000e2200000e0000 */
[----:B------:R-:W5:Y:S01]  /*04a0*/  S2UR UR9, SR_CTAID.X ;  /* 0x00000000000979c3 */ /* 0x000f620000002500 */
[----:B------:R-:W-:Y:S02]  /*04b0*/  ELECT P0, URZ, PT ;  /* 0x00000000003f782f */ /* 0x000fe40003800000 */
[----:B------:R-:W-:Y:S01]  /*04c0*/  LEA.HI R2, R2, R4, RZ, 0x7 ;  /* 0x0000000402027211 */ /* 0x000fe200078f38ff */
[----:B------:R-:W-:Y:S01]  /*04d0*/  ULDC UR4, c[0x0][0x150] ;  /* 0x0000540000047ab9 */ /* 0x000fe20000000800 */
[----:B------:R-:W-:Y:S01]  /*04e0*/  SHF.R.S32.HI R6, RZ, 0x1f, R3 ;  /* 0x0000001fff067819 */ /* 0x000fe20000011403 */
[----:B------:R-:W-:Y:S01]  /*04f0*/  NOP ;  /* 0x0000000000007918 */ /* 0x000fe20000000000 */
[----:B------:R-:W-:Y:S01]  /*0500*/  LOP3.LUT R2, R2, 0xffffff80, RZ, 0xc0, !PT ;  /* 0xffffff8002027812 */ /* 0x000fe200078ec0ff */
[----:B------:R-:W-:Y:S01]  /*0510*/  NOP ;  /* 0x0000000000007918 */ /* 0x000fe20000000000 */
[----:B------:R-:W-:Y:S01]  /*0520*/  LEA.HI R6, R6, R3, RZ, 0x2 ;  /* 0x0000000306067211 */ /* 0x000fe200078f10ff */
[----:B------:R-:W1:Y:S02]  /*0530*/  LDC R8, c[0x0][0x144] ;  /* 0x00005100ff087b82 */ /* 0x000e640000000800 */
[----:B------:R-:W-:Y:S01]  /*0540*/  IMAD.IADD R4, R4, 0x1, -R2 ;  /* 0x0000000104047824 */ /* 0x000fe200078e0a02 */
[----:B------:R-:W-:Y:S01]  /*0550*/  LOP3.LUT R6, R6, 0x3ffffffc, RZ, 0xc0, !PT ;  /* 0x3ffffffc06067812 */ /* 0x000fe200078ec0ff */
[----:B------:R-:W2:Y:S03]  /*0560*/  S2R R2, SR_CTAID.Y ;  /* 0x0000000000027919 */ /* 0x000ea60000002600 */
[----:B------:R-:W-:Y:S01]  /*0570*/  SHF.R.S32.HI R5, RZ, 0x1f, R4 ;  /* 0x0000001fff057819 */ /* 0x000fe20000011404 */
[----:B------:R-:W-:Y:S01]  /*0580*/  IMAD.IADD R6, R3, 0x1, -R6 ;  /* 0x0000000103067824 */ /* 0x000fe200078e0a06 */
[----:B------:R-:W3:Y:S02]  /*0590*/  LDC R11, c[0x0][0x148] ;  /* 0x00005200ff0b7b82 */ /* 0x000ee40000000800 */
[----:B------:R-:W-:-:S02]  /*05a0*/  LEA.HI R5, R5, R4, RZ, 0x3 ;  /* 0x0000000405057211 */ /* 0x000fc400078f18ff */
[----:B0-----:R-:W-:Y:S02]  /*05b0*/  ISETP.NE.OR P0, PT, R0, RZ, !P0 ;  /* 0x000000ff0000720c */ /* 0x001fe40004705670 */
[--C-:B------:R-:W-:Y:S02]  /*05c0*/  SHF.R.S32.HI R0, RZ, 0x3, R5.reuse ;  /* 0x00000003ff007819 */ /* 0x100fe40000011405 */
[----:B------:R-:W-:Y:S02]  /*05d0*/  SHF.R.S32.HI R5, RZ, 0x1f, R5 ;  /* 0x0000001fff057819 */ /* 0x000fe40000011405 */
[----:B-----5:R-:W-:Y:S02]  /*05e0*/  I2FP.F32.U32 R7, UR9 ;  /* 0x0000000900077c45 */ /* 0x020fe40008201000 */
[----:B------:R-:W-:-:S03]  /*05f0*/  LEA.HI R5, R5, R0, RZ, 0x2 ;  /* 0x0000000005057211 */ /* 0x000fc600078f10ff */
[----:B------:R-:W-:Y:S01]  /*0600*/  FMUL R7, R7, UR4 ;  /* 0x0000000407077c20 */ /* 0x000fe20008400000 */
[----:B------:R-:W-:Y:S01]  /*0610*/  LOP3.LUT R5, R5, 0xfffffffc, RZ, 0xc0, !PT ;  /* 0xfffffffc05057812 */ /* 0x000fe200078ec0ff */
[----:B------:R-:W-:Y:S01]  /*0620*/  VOTEU.ALL UP0, P0 ;  /* 0x00000000003f7886 */ /* 0x000fe20000000000 */
[----:B------:R-:W-:Y:S01]  /*0630*/  ULDC UR4, c[0x0][0x154] ;  /* 0x0000550000047ab9 */ /* 0x000fe20000000800 */
[----:B------:R-:W-:Y:S02]  /*0640*/  VOTEU.ALL UP1, P0 ;  /* 0x00000000003f7886 */ /* 0x000fe40000020000 */
[----:B------:R-:W0:Y:S01]  /*0650*/  F2I.U32.TRUNC.NTZ R7, R7 ;  /* 0x0000000700077305 */ /* 0x000e22000020f000 */
[----:B------:R-:W-:Y:S01]  /*0660*/  IMAD.IADD R5, R0, 0x1, -R5 ;  /* 0x0000000100057824 */ /* 0x000fe200078e0a05 */
[----:B------:R-:W5:Y:S01]  /*0670*/  @!UP0 S2UR UR7, SR_CgaCtaId ;  /* 0x00000000000789c3 */ /* 0x000f620000008800 */
[----:B------:R-:W-:Y:S02]  /*0680*/  @!UP0 UMOV UR6, 0x400 ;  /* 0x0000040000068882 */ /* 0x000fe40000000000 */
[----:B------:R-:W-:Y:S01]  /*0690*/  IMAD R5, R6, 0x4, R5 ;  /* 0x0000000406057824 */ /* 0x000fe200078e0205 */
[----:B--2---:R-:W-:-:S04]  /*06a0*/  I2FP.F32.U32 R9, R2 ;  /* 0x0000000200097245 */ /* 0x004fc80000201000 */
[----:B------:R-:W-:Y:S01]  /*06b0*/  LEA.HI R0, R5, R5, RZ, 0x1 ;  /* 0x0000000505007211 */ /* 0x000fe200078f08ff */
[----:B------:R-:W-:Y:S01]  /*06c0*/  FMUL R9, R9, UR4 ;  /* 0x0000000409097c20 */ /* 0x000fe20008400000 */
[----:B------:R-:W-:Y:S02]  /*06d0*/  UMOV UR4, 0x20 ;  /* 0x0000002000047882 */ /* 0x000fe40000000000 */
[----:B------:R-:W-:Y:S01]  /*06e0*/  LOP3.LUT R6, R0, 0xfffffffe, RZ, 0xc0, !PT ;  /* 0xfffffffe00067812 */ /* 0x000fe200078ec0ff */
[----:B0-----:R-:W-:Y:S01]  /*06f0*/  IMAD.MOV R13, RZ, RZ, -R7 ;  /* 0x000000ffff0d7224 */ /* 0x001fe200078e0a07 */
[----:B------:R-:W-:-:S04]  /*0700*/  @!UP0 UIADD3 UR4, -UR4, 0x100000, URZ ;  /* 0x0010000004048890 */ /* 0x000fc8000fffe13f */
[----:B------:R-:W-:Y:S02]  /*0710*/  @!UP0 USHF.L.U32 UR5, UR4, 0xb, URZ ;  /* 0x0000000b04058899 */ /* 0x000fe4000800063f */
[----:B------:R-:W-:Y:S01]  /*0720*/  @!UP0 USHF.L.U32 UR4, UR4, 0x1, URZ ;  /* 0x0000000104048899 */ /* 0x000fe2000800063f */
[----:B------:R-:W0:Y:S01]  /*0730*/  F2I.U32.TRUNC.NTZ R9, R9 ;  /* 0x0000000900097305 */ /* 0x000e22000020f000 */
[----:B-1----:R-:W-:Y:S02]  /*0740*/  IMAD R0, R8, R13, UR9 ;  /* 0x0000000908007e24 */ /* 0x002fe4000f8e020d */
[C---:B------:R-:W-:Y:S02]  /*0750*/  IMAD.IADD R7, R5.reuse, 0x1, -R6 ;  /* 0x0000000105077824 */ /* 0x040fe400078e0a06 */
[----:B------:R-:W-:-:S03]  /*0760*/  IMAD.SHL.U32 R6, R5, 0x4, RZ ;  /* 0x0000000405067824 */ /* 0x000fc600078e00ff */
[----:B------:R-:W-:Y:S01]  /*0770*/  ISETP.NE.AND P2, PT, R7, R0, PT ;  /* 0x000000000700720c */ /* 0x000fe20003f45270 */
[----:B-----5:R-:W-:Y:S01]  /*0780*/  @!UP0 ULEA UR6, UR7, UR6, 0x18 ;  /* 0x0000000607068291 */ /* 0x020fe2000f8ec03f */
[----:B------:R-:W-:Y:S01]  /*0790*/  LOP3.LUT R10, R5, 0xc, R6, 0x78, !PT ;  /* 0x0000000c050a7812 */ /* 0x000fe200078e7806 */
[----:B------:R-:W1:Y:S01]  /*07a0*/  LDC R7, c[0x0][0x140] ;  /* 0x00005000ff077b82 */ /* 0x000e620000000800 */
[----:B------:R-:W-:Y:S01]  /*07b0*/  VOTEU.ALL UP0, P0 ;  /* 0x00000000003f7886 */ /* 0x000fe20000000000 */
[----:B------:R-:W-:Y:S01]  /*07c0*/  LOP3.LUT P0, RZ, R4, 0x7, RZ, 0xc0, !PT ;  /* 0x0000000704ff7812 */ /* 0x000fe2000780c0ff */
[----:B0-----:R-:W-:Y:S01]  /*07d0*/  IMAD.MOV R12, RZ, RZ, -R9 ;  /* 0x000000ffff0c7224 */ /* 0x001fe200078e0a09 */
[----:B------:R0:W-:Y:S01]  /*07e0*/  STL [R1+0x7c], R10 ;  /* 0x00007c0a01007387 */ /* 0x0001e20000100800 */
[----:B------:R-:W-:Y:S01]  /*07f0*/  IMAD.MOV.U32 R4, RZ, RZ, 0x1 ;  /* 0x00000001ff047424 */ /* 0x000fe200078e00ff */
[----:B------:R-:W-:Y:S01]  /*0800*/  ISETP.LT.U32.AND P0, PT, R10, 0x2, !P0 ;  /* 0x000000020a00780c */ /* 0x000fe20004701070 */
[----:B---3--:R-:W-:-:S03]  /*0810*/  IMAD R6, R11, R12, R2 ;  /* 0x0000000c0b067224 */ /* 0x008fc600078e0202 */
[----:B------:R-:W-:Y:S01]  /*0820*/  @P2 LEA.HI R5, R10, R10, RZ, 0x1 ;  /* 0x0000000a0a052211 */ /* 0x000fe200078f08ff */
[----:B------:R-:W2:Y:S02]  /*0830*/  FENCE.VIEW.ASYNC.S ;  /* 0x00000000000073c6 */ /* 0x000ea40000000000 */
[----:B--2---:R0:W2:Y:S01]  /*0840*/  @!UP0 SYNCS.EXCH.64 URZ, [UR6+0xa0], UR4 ;  /* 0x0000a004063f85b2 */ /* 0x0040a20008000100 */
[----:B------:R-:W-:-:S04]  /*0850*/  @P2 SHF.R.S32.HI R5, RZ, 0x1, R5 ;  /* 0x00000001ff052819 */ /* 0x000fc80000011405 */
[----:B------:R-:W-:Y:S02]  /*0860*/  @P2 ISETP.NE.AND P3, PT, R5, R6, PT ;  /* 0x000000060500220c */ /* 0x000fe40003f65270 */
[----:B------:R-:W-:Y:S02]  /*0870*/  SEL R5, RZ, 0x1, !P0 ;  /* 0x00000001ff057807 */ /* 0x000fe40004000000 */
[----:B------:R-:W-:Y:S02]  /*0880*/  @P2 SEL R4, RZ, 0x1, P3 ;  /* 0x00000001ff042807 */ /* 0x000fe40001800000 */
[----:B-1----:R-:W-:Y:S02]  /*0890*/  ISETP.EQ.U32.AND P5, PT, R7, 0x1, PT ;  /* 0x000000010700780c */ /* 0x002fe40003fa2070 */
[----:B------:R-:W-:Y:S01]  /*08a0*/  LOP3.LUT R4, R4, R5, RZ, 0xc0, !PT ;  /* 0x0000000504047212 */ /* 0x000fe200078ec0ff */
[----:B------:R0:W1:Y:S01]  /*08b0*/  @!UP1 SYNCS.EXCH.64 URZ, [UR6+0xa8], UR4 ;  /* 0x0000a804063f95b2 */ /* 0x0000620008000100 */
[----:B------:R-:W-:-:S03]  /*08c0*/  NOP ;  /* 0x0000000000007918 */ /* 0x000fc60000000000 */
[----:B------:R0:W-:Y:S06]  /*08d0*/  STL [R1+0x78], R4 ;  /* 0x0000780401007387 */ /* 0x0001ec0000100800 */
[----:B--2---:R-:W-:Y:S05]  /*08e0*/  @!P5 BRA `(.L_x_4) ;  /* 0x000000000008d947 */ /* 0x004fea0003800000 */
[----:B-1--4-:R-:W-:Y:S01]  /*08f0*/  UCGABAR_ARV ;  /* 0x00000000000079c7 */ /* 0x012fe20008000000 */
[----:B------:R-:W-:Y:S05]  /*0900*/  BRA `(.L_x_5) ;  /* 0x0000000000047947 */ /* 0x000fea0003800000 */
.L_x_4:
[----:B-1--4-:R-:W-:Y:S01]  /*0910*/  NOP ;  /* 0x0000000000007918 */ /* 0x012fe20000000000 */
.L_x_5:
[----:B------:R-:W1:Y:S01]  /*0920*/  LDC R3, c[0x0][0x65c] ;  /* 0x00019700ff037b82 */ /* 0x000e620000000800 */
[----:B0-----:R-:W-:Y:S02]  /*0930*/  IMAD.U32 R4, RZ, RZ, UR9 ;  /* 0x00000009ff047e24 */ /* 0x001fe4000f8e00ff */
[----:B------:R-:W-:Y:S01]  /*0940*/  IMAD.MOV.U32 R5, RZ, RZ, RZ ;  /* 0x000000ffff057224 */ /* 0x000fe200078e00ff */
[----:B-1----:R-:W-:-:S13]  /*0950*/  ISETP.NE.AND P4, PT, R3, 0x1, PT ;  /* 0x000000010300780c */ /* 0x002fda0003f85270 */
[----:B------:R-:W0:Y:S01]  /*0960*/  @P4 LDC R7, c[0x0][0x10] ;  /* 0x00000400ff074b82 */ /* 0x000e220000000800 */
[----:B------:R-:W-:Y:S02]  /*0970*/  @P4 IMAD.MOV.U32 R3, RZ, RZ, RZ ;  /* 0x000000ffff034224 */ /* 0x000fe400078e00ff */
[----:B------:R-:W-:-:S05]  /*0980*/  @P4 IMAD.MOV.U32 R13, RZ, RZ, RZ ;  /* 0x000000ffff0d4224 */ /* 0x000fca00078e00ff */
[----:B------:R-:W1:Y:S01]  /*0990*/  @!P4 LDC R9, c[0x0][0xc] ;  /* 0x00000300ff09cb82 */ /* 0x000e620000000800 */
[----:B0-----:R-:W-:-:S04]  /*09a0*/  @P4 IMAD.WIDE.U32 R6, R7, UR9, R2 ;  /* 0x0000000907064c25 */ /* 0x001fc8000f8e0002 */
[----:B------:R-:W-:Y:S02]  /*09b0*/  @P4 IMAD.MOV.U32 R19, RZ, RZ, R6 ;  /* 0x000000ffff134224 */ /* 0x000fe400078e0006 */
[----:B------:R-:W-:Y:S02]  /*09c0*/  @P4 IMAD.IADD R23, R7, 0x1, R13 ;  /* 0x0000000107174824 */ /* 0x000fe400078e020d */
[----:B-1----:R-:W-:-:S04]  /*09d0*/  @!P4 IMAD.WIDE.U32 R4, R2, R9, R4 ;  /* 0x000000090204c225 */ /* 0x002fc800078e0004 */
[----:B------:R-:W-:Y:S02]  /*09e0*/  @!P4 IMAD.MOV.U32 R19, RZ, RZ, R4 ;  /* 0x000000ffff13c224 */ /* 0x000fe400078e0004 */
[----:B------:R-:W-:-:S03]  /*09f0*/  @!P4 IMAD.MOV.U32 R23, RZ, RZ, R5 ;  /* 0x000000ffff17c224 */ /* 0x000fc600078e0005 */
[----:B------:R0:W-:Y:S04]  /*0a00*/  STL [R1+0x84], R19 ;  /* 0x0000841301007387 */ /* 0x0001e80000100800 */
[----:B------:R0:W-:Y:S01]  /*0a10*/  STL [R1+0x80], R23 ;  /* 0x0000801701007387 */ /* 0x0001e20000100800 */
[----:B------:R-:W-:Y:S05]  /*0a20*/  @!P5 BRA `(.L_x_6) ;  /* 0x00000000000cd947 */ /* 0x000fea0003800000 */
[----:B------:R-:W-:Y:S01]  /*0a30*/  UCGABAR_WAIT ;  /* 0x0000000000007dc7 */ /* 0x000fe20008000000 */
[----:B------:R-:W-:Y:S01]  /*0a40*/  CCTL.IVALL ;  /* 0x00000000ff00798f */ /* 0x000fe20002000000 */
[----:B------:R-:W-:Y:S05]  /*0a50*/  BRA `(.L_x_7) ;  /* 0x0000000000047947 */ /* 0x000fea0003800000 */
.L_x_6:
[----:B------:R-:W-:Y:S06]  /*0a60*/  BAR.SYNC.DEFER_BLOCKING 0x0 ;  /* 0x0000000000007b1d */ /* 0x000fec0000010000 */
.L_x_7:
[----:B------:R-:W-:Y:S05]  /*0a70*/  @!P1 BRA `(.L_x_8) ;  /* 0x000000e400449947 */ /* 0x000fea0003800000 */
[----:B------:R-:W-:-:S06]  /*0a80*/  UISETP.GT.U32.AND UP0, UPT, UR10, 0x1, UPT ;  /* 0x000000010a00788c */ /* 0x000fcc000bf04070 */
[----:B------:R-:W-:-:S13]  /*0a90*/  PLOP3.LUT P0, PT, PT, PT, UP0, 0x80, 0x0 ;  /* 0x000000000000781c */ /* 0x000fda0003f0f008 */
[----:B------:R-:W-:Y:S05]  /*0aa0*/  @P0 EXIT ;  /* 0x000000000000094d */ /* 0x000fea0003800000 */
[----:B------:R-:W-:Y:S01]  /*0ab0*/  IMAD.MOV.U32 R6, RZ, RZ, -0x1 ;  /* 0xffffffffff067424 */ /* 0x000fe200078e00ff */
[----:B------:R-:W-:Y:S01]  /*0ac0*/  ULDC.64 UR4, c[0x0][0x650] ;  /* 0x0001940000047ab9 */ /* 0x000fe20000000a00 */
[----:B------:R-:W-:Y:S01]  /*0ad0*/  IMAD.MOV.U32 R5, RZ, RZ, -0x1 ;  /* 0xffffffffff057424 */ /* 0x000fe200078e00ff */
[----:B------:R-:W-:Y:S01]  /*0ae0*/  ISETP.GE.U32.AND P0, PT, R19, UR4, PT ;  /* 0x0000000413007c0c */ /* 0x000fe2000bf06070 */
[----:B------:R-:W-:Y:S01]  /*0af0*/  UMOV UR22, 0xffffffff ;  /* 0xffffffff00167882 */ /* 0x000fe20000000000 */
[----:B------:R1:W-:Y:S01]  /*0b00*/  STL [R1+0x8c], R6 ;  /* 0x00008c0601007387 */ /* 0x0003e20000100800 */
[----:B------:R-:W-:Y:S02]  /*0b10*/  PRMT R4, RZ, 0x7610, R4 ;  /* 0x00007610ff047816 */ /* 0x000fe40000000004 */
[----:B------:R-:W-:Y:S01]  /*0b20*/  ISETP.GE.U32.AND.EX P0, PT, R23, UR5, PT, P0 ;  /* 0x0000000517007c0c */ /* 0x000fe2000bf06100 */
[----:B------:R1:W-:-:S12]  /*0b30*/  STL [R1+0x88], R5 ;  /* 0x0000880501007387 */ /* 0x0003d80000100800 */
[----:B-1----:R-:W-:Y:S05]  /*0b40*/  @P0 BRA `(.L_x_9) ;  /* 0x0000000400380947 */ /* 0x002fea0003800000 */
[----:B------:R-:W1:Y:S01]  /*0b50*/  LDC.64 R14, c[0x0][0x628] ;  /* 0x00018a00ff0e7b82 */ /* 0x000e620000000a00 */
[----:B------:R-:W-:Y:S02]  /*0b60*/  IMAD.MOV.U32 R4, RZ, RZ, R19 ;  /* 0x000000ffff047224 */ /* 0x000fe400078e0013 */
[----:B------:R-:W-:-:S05]  /*0b70*/  IMAD.MOV.U32 R5, RZ, RZ, R23 ;  /* 0x000000ffff057224 */ /* 0x000fca00078e0017 */
[----:B------:R-:W2:Y:S08]  /*0b80*/  LDC R10, c[0x0][0x630] ;  /* 0x00018c00ff0a7b82 */ /* 0x000eb00000000800 */
[----:B------:R-:W3:Y:S01]  /*0b90*/  LDC.64 R16, c[0x0][0x620] ;  /* 0x00018800ff107b82 */ /* 0x000ee20000000a00 */
[----:B-1----:R-:W-:-:S04]  /*0ba0*/  ISETP.NE.U32.AND P0, PT, R14, RZ, PT ;  /* 0x000000ff0e00720c */ /* 0x002fc80003f05070 */
[----:B------:R-:W-:-:S13]  /*0bb0*/  ISETP.NE.AND.EX P0, PT, R15, RZ, PT, P0 ;  /* 0x000000ff0f00720c */ /* 0x000fda0003f05300 */
[----:B--23--:R-:W-:Y:S05]  /*0bc0*/  @!P0 BRA `(.L_x_10) ;  /* 0x0000000000288947 */ /* 0x00cfea0003800000 */
[----:B------:R-:W1:Y:S02]  /*0bd0*/  LDC R9, c[0x0][0x634] ;  /* 0x00018d00ff097b82 */ /* 0x000e640000000800 */
[----:B-1----:R-:W-:-:S05]  /*0be0*/  IADD3 R9, P0, R19, R9, RZ ;  /* 0x0000000913097210 */ /* 0x002fca0007f1e0ff */
[----:B------:R-:W-:-:S04]  /*0bf0*/  IMAD.X R13, RZ, RZ, R23, P0 ;  /* 0x000000ffff0d7224 */ /* 0x000fc800000e0617 */
[----:B------:R-:W-:-:S04]  /*0c00*/  IMAD.WIDE.U32 R4, R13, R14, RZ ;  /* 0x0000000e0d047225 */ /* 0x000fc800078e00ff */
[----:B------:R-:W-:-:S04]  /*0c10*/  IMAD.WIDE.U32 R6, P0, R9, R15, R4 ;  /* 0x0000000f09067225 */ /* 0x000fc80007800004 */
[----:B------:R-:W-:-:S04]  /*0c20*/  IMAD.WIDE.U32 R4, R9, R14, RZ ;  /* 0x0000000e09047225 */ /* 0x000fc800078e00ff */
[----:B------:R-:W-:Y:S01]  /*0c30*/  IMAD.X R9, RZ, RZ, RZ, P0 ;  /* 0x000000ffff097224 */ /* 0x000fe200000e06ff */
[----:B------:R-:W-:Y:S01]  /*0c40*/  IADD3 RZ, P0, R5, R6, RZ ;  /* 0x0000000605ff7210 */ /* 0x000fe20007f1e0ff */
[----:B------:R-:W-:-:S04]  /*0c50*/  IMAD.MOV.U32 R8, RZ, RZ, R7 ;  /* 0x000000ffff087224 */ /* 0x000fc800078e0007 */
[----:B------:R-:W-:-:S08]  /*0c60*/  IMAD.WIDE.U32.X R4, R13, R15, R8, P0 ;  /* 0x0000000f0d047225 */ /* 0x000fd000000e0408 */
.L_x_10:
[----:B------:R-:W1:Y:S01]  /*0c70*/  LDC.64 R20, c[0x0][0x640] ;  /* 0x00019000ff147b82 */ /* 0x000e620000000a00 */
[-C--:B------:R-:W-:Y:S01]  /*0c80*/  SHF.R.U64 R22, R4, R10.reuse, R5 ;  /* 0x0000000a04167219 */ /* 0x080fe20000001205 */
[----:B------:R-:W-:Y:S01]  /*0c90*/  IMAD.MOV.U32 R4, RZ, RZ, R19 ;  /* 0x000000ffff047224 */ /* 0x000fe200078e0013 */
[----:B------:R-:W-:Y:S01]  /*0ca0*/  SHF.R.U32.HI R3, RZ, R10, R5 ;  /* 0x0000000aff037219 */ /* 0x000fe20000011605 */
[----:B------:R-:W-:Y:S01]  /*0cb0*/  IMAD.MOV.U32 R5, RZ, RZ, R23 ;  /* 0x000000ffff057224 */ /* 0x000fe200078e0017 */
[----:B------:R-:W-:Y:S01]  /*0cc0*/  IADD3 R7, P0, RZ, -R22, RZ ;  /* 0x80000016ff077210 */ /* 0x000fe20007f1e0ff */
[----:B0-----:R-:W-:Y:S02]  /*0cd0*/  IMAD R23, R11, R12, R2 ;  /* 0x0000000c0b177224 */ /* 0x001fe400078e0202 */
[----:B------:R-:W0:Y:S01]  /*0ce0*/  LDC R8, c[0x0][0x618] ;  /* 0x00018600ff087b82 */ /* 0x000e220000000800 */
[----:B------:R-:W-:Y:S02]  /*0cf0*/  IMAD.MOV.U32 R11, RZ, RZ, 0x1 ;  /* 0x00000001ff0b7424 */ /* 0x000fe400078e00ff */
[----:B------:R-:W-:-:S02]  /*0d00*/  IMAD.X R3, RZ, RZ, ~R3, P0 ;  /* 0x000000ffff037224 */ /* 0x000fc400000e0e03 */
[----:B------:R-:W-:-:S03]  /*0d10*/  IMAD.WIDE.U32 R4, R7, R16, R4 ;  /* 0x0000001007047225 */ /* 0x000fc600078e0004 */
[----:B------:R-:W2:Y:S01]  /*0d20*/  LDC R14, c[0x0][0x608] ;  /* 0x00018200ff0e7b82 */ /* 0x000ea20000000800 */
[----:B------:R-:W-:-:S04]  /*0d30*/  IMAD R6, R3, R16, RZ ;  /* 0x0000001003067224 */ /* 0x000fc800078e02ff */
[----:B------:R-:W-:-:S03]  /*0d40*/  IMAD R3, R7, R17, R6 ;  /* 0x0000001107037224 */ /* 0x000fc600078e0206 */
[----:B------:R-:W3:Y:S01]  /*0d50*/  LDC R18, c[0x0][0x658] ;  /* 0x00019600ff127b82 */ /* 0x000ee20000000800 */
[----:B------:R-:W-:Y:S01]  /*0d60*/  IMAD.IADD R3, R5, 0x1, R3 ;  /* 0x0000000105037824 */ /* 0x000fe200078e0203 */
[----:B-1----:R-:W-:Y:S01]  /*0d70*/  ISETP.NE.U32.AND P0, PT, R20, RZ, PT ;  /* 0x000000ff1400720c */ /* 0x002fe20003f05070 */
[----:B------:R-:W-:-:S03]  /*0d80*/  IMAD.MOV.U32 R5, RZ, RZ, -0x1 ;  /* 0xffffffffff057424 */ /* 0x000fc600078e00ff */
[----:B------:R-:W-:Y:S02]  /*0d90*/  ISETP.NE.AND.EX P0, PT, R21, RZ, PT, P0 ;  /* 0x000000ff1500720c */ /* 0x000fe40003f05300 */
[----:B------:R-:W1:Y:S01]  /*0da0*/  LDC R13, c[0x0][0x600] ;  /* 0x00018000ff0d7b82 */ /* 0x000e620000000800 */
[-CC-:B0-----:R-:W-:Y:S02]  /*0db0*/  SHF.R.U64 R10, R4, R8.reuse, R3.reuse ;  /* 0x00000008040a7219 */ /* 0x181fe40000001203 */
[----:B------:R-:W-:-:S05]  /*0dc0*/  SHF.R.U32.HI R3, RZ, R8, R3 ;  /* 0x00000008ff037219 */ /* 0x000fca0000011603 */
[----:B------:R-:W0:Y:S01]  /*0dd0*/  LDC R15, c[0x0][0x648] ;  /* 0x00019200ff0f7b82 */ /* 0x000e220000000800 */
[-CC-:B--2---:R-:W-:Y:S02]  /*0de0*/  SHF.R.U64 R19, R10, R14.reuse, R3.reuse ;  /* 0x0000000e0a137219 */ /* 0x184fe40000001203 */
[----:B------:R-:W-:-:S05]  /*0df0*/  SHF.R.U32.HI R3, RZ, R14, R3 ;  /* 0x0000000eff037219 */ /* 0x000fca0000011603 */
[----:B------:R-:W2:Y:S01]  /*0e00*/  LDC R17, c[0x0][0x638] ;  /* 0x00018e00ff117b82 */ /* 0x000ea20000000800 */
[-C--:B---3--:R-:W-:Y:S02]  /*0e10*/  SHF.L.U32 R2, R5, R18.reuse, RZ ;  /* 0x0000001205027219 */ /* 0x088fe400000006ff */
[--C-:B------:R-:W-:Y:S02]  /*0e20*/  SHF.R.U64 R12, R19, R18, R3.reuse ;  /* 0x00000012130c7219 */ /* 0x100fe40000001203 */
[----:B------:R-:W-:Y:S02]  /*0e30*/  LOP3.LUT R8, RZ, R2, RZ, 0x33, !PT ;  /* 0x00000002ff087212 */ /* 0x000fe400078e33ff */
[----:B------:R-:W-:Y:S01]  /*0e40*/  SHF.R.U32.HI R3, RZ, R18, R3 ;  /* 0x00000012ff037219 */ /* 0x000fe20000011603 */
[----:B------:R-:W3:Y:S01]  /*0e50*/  LDC R16, c[0x0][0x610] ;  /* 0x00018400ff107b82 */ /* 0x000ee20000000800 */
[----:B------:R-:W-:Y:S01]  /*0e60*/  IMAD.MOV.U32 R2, RZ, RZ, R12 ;  /* 0x000000ffff027224 */ /* 0x000fe200078e000c */
[----:B------:R-:W-:Y:S06]  /*0e70*/  @!P0 BRA `(.L_x_11) ;  /* 0x0000000000288947 */ /* 0x000fec0003800000 */
[----:B------:R-:W4:Y:S02]  /*0e80*/  LDC R7, c[0x0][0x64c] ;  /* 0x00019300ff077b82 */ /* 0x000f240000000800 */
[----:B----4-:R-:W-:-:S05]  /*0e90*/  IADD3 R7, P0, R12, R7, RZ ;  /* 0x000000070c077210 */ /* 0x010fca0007f1e0ff */
        /* <DEDUP_REMOVED lines=8> */
.L_x_11:
[----:B0-----:R-:W-:Y:S01]  /*0f20*/  SHF.R.U64 R4, R2, R15, R3 ;  /* 0x0000000f02047219 */ /* 0x001fe20000001203 */
[----:B-1----:R-:W-:Y:S01]  /*0f30*/  VIADD R5, R13, 0xffffffff ;  /* 0xffffffff0d057836 */ /* 0x002fe20000000000 */
[----:B------:R-:W-:Y:S02]  /*0f40*/  SHF.L.U32 R2, R11, R18, RZ ;  /* 0x000000120b027219 */ /* 0x000fe400000006ff */
[----:B------:R-:W-:Y:S01]  /*0f50*/  LOP3.LUT R3, R19, R8, RZ, 0xc0, !PT ;  /* 0x0000000813037212 */ /* 0x000fe200078ec0ff */
[----:B------:R-:W-:Y:S01]  /*0f60*/  IMAD.MOV R6, RZ, RZ, -R4 ;  /* 0x000000ffff067224 */ /* 0x000fe200078e0a04 */
[----:B------:R-:W-:Y:S02]  /*0f70*/  SEL R0, R0, R23, !P4 ;  /* 0x0000001700007207 */ /* 0x000fe40006000000 */
[----:B------:R-:W-:Y:S01]  /*0f80*/  LOP3.LUT R5, R10, R5, RZ, 0xc0, !PT ;  /* 0x000000050a057212 */ /* 0x000fe200078ec0ff */
[----:B------:R-:W-:Y:S01]  /*0f90*/  IMAD R3, R2, R4, R3 ;  /* 0x0000000402037224 */ /* 0x000fe200078e0203 */
[----:B------:R-:W-:Y:S01]  /*0fa0*/  R2UR UR22, R22 ;  /* 0x00000000161672ca */ /* 0x000fe200000e0000 */
[----:B--2---:R-:W-:-:S02]  /*0fb0*/  IMAD R2, R6, R17, R12 ;  /* 0x0000001106027224 */ /* 0x004fc400078e020c */
[----:B---3--:R-:W-:Y:S02]  /*0fc0*/  IMAD R0, R3, R16, R0 ;  /* 0x0000001003007224 */ /* 0x008fe400078e0200 */
[----:B------:R-:W-:Y:S02]  /*0fd0*/  IMAD R3, R2, R13, R5 ;  /* 0x0000000d02037224 */ /* 0x000fe400078e0205 */
[----:B------:R-:W-:-:S03]  /*0fe0*/  IMAD.MOV.U32 R4, RZ, RZ, 0x1 ;  /* 0x00000001ff047424 */ /* 0x000fc600078e00ff */
[----:B------:R-:W-:Y:S02]  /*0ff0*/  SEL R2, R3, R0, !P4 ;  /* 0x0000000003027207 */ /* 0x000fe40006000000 */
[----:B------:R-:W-:-:S03]  /*1000*/  SEL R0, R0, R3, !P4 ;  /* 0x0000000300007207 */ /* 0x000fc60006000000 */
[----:B------:R1:W-:Y:S04]  /*1010*/  STL [R1+0x88], R2 ;  /* 0x0000880201007387 */ /* 0x0003e80000100800 */
[----:B------:R1:W-:Y:S02]  /*1020*/  STL [R1+0x8c], R0 ;  /* 0x00008c0001007387 */ /* 0x0003e40000100800 */
.L_x_9:
[----:B------:R-:W-:-:S08]  /*1030*/  NOP ;  /* 0x0000000000007918 */ /* 0x000fd00000000000 */
[----:B------:R-:W2:Y:S02]  /*1040*/  USETMAXREG.TRY_ALLOC.CTAPOOL UP0, 0xe8 ;  /* 0x000000e8000079c8 */ /* 0x000ea40008000600 */
[----:B--2---:R-:W-:-:S13]  /*1050*/  PLOP3.LUT P0, PT, PT, PT, UP0, 0x80, 0x0 ;  /* 0x000000000000781c */ /* 0x004fda0003f0f008 */
[----:B------:R-:W-:Y:S05]  /*1060*/  @!P0 BRA `(.L_x_9) ;  /* 0xfffffffc00f08947 */ /* 0x000fea000383ffff */
[----:B------:R-:W-:Y:S01]  /*1070*/  ULDC.64 UR4, c[0x0][0x598] ;  /* 0x0001660000047ab9 */ /* 0x000fe20000000a00 */
[----:B------:R-:W-:Y:S01]  /*1080*/  ULDC.64 UR14, c[0x0][0x208] ;  /* 0x00008200000e7ab9 */ /* 0x000fe20000000a00 */
[----:B------:R-:W-:-:S04]  /*1090*/  ISETP.NE.U32.AND P0, PT, RZ, UR4, PT ;  /* 0x00000004ff007c0c */ /* 0x000fc8000bf05070 */
[----:B------:R-:W-:-:S13]  /*10a0*/  ISETP.NE.AND.EX P0, PT, RZ, UR5, PT, P0 ;  /* 0x00000005ff007c0c */ /* 0x000fda000bf05300 */
[----:B------:R-:W-:Y:S05]  /*10b0*/  @!P0 BRA `(.L_x_12) ;  /* 0x0000000000208947 */ /* 0x000fea0003800000 */
[----:B-1----:R-:W1:Y:S02]  /*10c0*/  LDC.64 R2, c[0x0][0x598] ;  /* 0x00016600ff027b82 */ /* 0x002e640000000a00 */
[----:B-1----:R-:W2:Y:S02]  /*10d0*/  LDG.E.64 R2, desc[UR14][R2.64] ;  /* 0x0000000e02027981 */ /* 0x002ea4000c1e1b00 */
[----:B--2---:R-:W-:-:S04]  /*10e0*/  ISETP.NE.U32.AND P0, PT, R2, RZ, PT ;  /* 0x000000ff0200720c */ /* 0x004fc80003f05070 */
[----:B------:R-:W-:-:S13]  /*10f0*/  ISETP.NE.AND.EX P0, PT, R3, RZ, PT, P0 ;  /* 0x000000ff0300720c */ /* 0x000fda0003f05300 */
[----:B------:R-:W-:Y:S05]  /*1100*/  @!P0 BRA `(.L_x_12) ;  /* 0x00000000000c8947 */ /* 0x000fea0003800000 */
[----:B------:R-:W2:Y:S02]  /*1110*/  LD.E R2, desc[UR14][R2.64] ;  /* 0x0000000e02027980 */ /* 0x000ea4000c101900 */
[----:B--2---:R-:W-:Y:S01]  /*1120*/  R2UR UR20, R2 ;  /* 0x00000000021472ca */ /* 0x004fe200000e0000 */
[----:B------:R-:W-:-:S14]  /*1130*/  BRA `(.L_x_13) ;  /* 0x0000000000247947 */ /* 0x000fdc0003800000 */
.L_x_12:
[----:B------:R-:W-:Y:S02]  /*1140*/  ULDC.64 UR4, c[0x0][0x588] ;  /* 0x0001620000047ab9 */ /* 0x000fe40000000a00 */
[----:B------:R-:W-:-:S04]  /*1150*/  ISETP.NE.U32.AND P0, PT, RZ, UR4, PT ;  /* 0x00000004ff007c0c */ /* 0x000fc8000bf05070 */
[----:B------:R-:W-:-:S13]  /*1160*/  ISETP.NE.AND.EX P0, PT, RZ, UR5, PT, P0 ;  /* 0x00000005ff007c0c */ /* 0x000fda000bf05300 */
[----:B------:R-:W-:Y:S05]  /*1170*/  @!P0 BRA `(.L_x_14) ;  /* 0x0000000000108947 */ /* 0x000fea0003800000 */
[----:B-1----:R-:W1:Y:S02]  /*1180*/  LDC.64 R2, c[0x0][0x588] ;  /* 0x00016200ff027b82 */ /* 0x002e640000000a00 */
[----:B-1----:R-:W2:Y:S02]  /*1190*/  LDG.E R2, desc[UR14][R2.64] ;  /* 0x0000000e02027981 */ /* 0x002ea4000c1e1900 */
[----:B--2---:R-:W-:Y:S01]  /*11a0*/  R2UR UR20, R2 ;  /* 0x00000000021472ca */ /* 0x004fe200000e0000 */
[----:B------:R-:W-:-:S14]  /*11b0*/  BRA `(.L_x_13) ;  /* 0x0000000000047947 */ /* 0x000fdc0003800000 */
.L_x_14:
[----:B------:R-:W-:-:S05]  /*11c0*/  ULDC UR20, c[0x0][0x580] ;  /* 0x0001600000147ab9 */ /* 0x000fca0000000800 */
.L_x_13:
[----:B------:R-:W-:Y:S02]  /*11d0*/  ULDC.64 UR4, c[0x0][0x5a0] ;  /* 0x0001680000047ab9 */ /* 0x000fe40000000a00 */
        /* <DEDUP_REMOVED lines=11> */
.L_x_15:
        /* <DEDUP_REMOVED lines=8> */
.L_x_17:
[----:B------:R-:W-:-:S05]  /*1310*/  ULDC UR21, c[0x0][0x584] ;  /* 0x0001610000157ab9 */ /* 0x000fca0000000800 */
.L_x_16:
[----:B------:R-:W-:-:S13]  /*1320*/  LOP3.LUT P0, RZ, R4, 0xff, RZ, 0xc0, !PT ;  /* 0x000000ff04ff7812 */ /* 0x000fda000780c0ff */
[----:B------:R-:W-:Y:S05]  /*1330*/  @!P0 EXIT ;  /* 0x000000000000894d */ /* 0x000fea0003800000 */
[----:B------:R-:W-:Y:S01]  /*1340*/  ULDC UR4, c[0x0][0x28c] ;  /* 0x0000a30000047ab9 */ /* 0x000fe20000000800 */
[----:B------:R-:W-:Y:S02]  /*1350*/  ULOP3.LUT UR23, UR13, 0x1, URZ, 0xfc, !UPT ;  /* 0x000000010d177892 */ /* 0x000fe4000f8efc3f */
[----:B------:R-:W-:-:S04]  /*1360*/  UIADD3 UR4, UR4, 0x3f, URZ ;  /* 0x0000003f04047890 */ /* 0x000fc8000fffe03f */
[----:B------:R-:W-:-:S04]  /*1370*/  USHF.R.S32.HI UR5, URZ, 0x1f, UR4 ;  /* 0x0000001f3f057899 */ /* 0x000fc80008011404 */
[----:B------:R-:W-:-:S03]  /*1380*/  ULEA.HI UR5, UR5, UR4, URZ, 0x6 ;  /* 0x0000000405057291 */ /* 0x000fc6000f8f303f */
[----:B------:R-:W-:Y:S01]  /*1390*/  UMOV UR4, URZ ;  /* 0x0000003f00047c82 */ /* 0x000fe20008000000 */
[----:B------:R-:W-:-:S03]  /*13a0*/  USHF.R.S32.HI UR9, URZ, 0x6, UR5 ;  /* 0x000000063f097899 */ /* 0x000fc60008011405 */
[----:B------:R-:W-:-:S09]  /*13b0*/  UMOV UR5, URZ ;  /* 0x0000003f00057c82 */ /* 0x000fd20008000000 */
.L_x_300:
[----:B-1----:R-:W1:Y:S01]  /*13c0*/  S2R R0, SR_TID.X ;  /* 0x0000000000007919 */ /* 0x002e620000002100 */
[----:B--2---:R-:W2:Y:S01]  /*13d0*/  S2UR UR17, SR_CgaCtaId ;  /* 0x00000000001179c3 */ /* 0x004ea20000008800 */
[----:B------:R-:W-:Y:S01]  /*13e0*/  UMOV UR16, 0x400 ;  /* 0x0000040000107882 */ /* 0x000fe20000000000 */
[----:B------:R-:W-:Y:S01]  /*13f0*/  UMOV UR6, URZ ;  /* 0x0000003f00067c82 */ /* 0x000fe20008000000 */
[----:B------:R-:W-:Y:S01]  /*1400*/  STL [R1+0x74], RZ ;  /* 0x000074ff01007387 */ /* 0x000fe20000100800 */
[----:B------:R-:W-:Y:S01]  /*1410*/  UMOV UR7, URZ ;  /* 0x0000003f00077c82 */ /* 0x000fe20008000000 */
[----:B------:R-:W-:Y:S01]  /*1420*/  UMOV UR8, URZ ;  /* 0x0000003f00087c82 */ /* 0x000fe20008000000 */
[----:B------:R-:W-:Y:S01]  /*1430*/  CS2R R4, SRZ ;  /* 0x0000000000047805 */ /* 0x000fe2000001ff00 */
[----:B------:R-:W-:Y:S01]  /*1440*/  STL [R1+0x70], RZ ;  /* 0x000070ff01007387 */ /* 0x000fe20000100800 */
[----:B---3--:R-:W3:Y:S01]  /*1450*/  LDC R2, c[0x0][0x28c] ;  /* 0x0000a300ff027b82 */ /* 0x008ee20000000800 */
[----:B------:R-:W-:-:S02]  /*1460*/  CS2R R6, SRZ ;  /* 0x0000000000067805 */ /* 0x000fc4000001ff00 */
[----:B------:R-:W-:Y:S01]  /*1470*/  CS2R R8, SRZ ;  /* 0x0000000000087805 */ /* 0x000fe2000001ff00 */
[----:B------:R-:W-:Y:S01]  /*1480*/  STL [R1+0x6c], RZ ;  /* 0x00006cff01007387 */ /* 0x000fe20000100800 */
[----:B------:R-:W-:Y:S02]  /*1490*/  CS2R R10, SRZ ;  /* 0x00000000000a7805 */ /* 0x000fe4000001ff00 */
[----:B------:R-:W-:Y:S02]  /*14a0*/  CS2R R12, SRZ ;  /* 0x00000000000c7805 */ /* 0x000fe4000001ff00 */
[----:B------:R-:W-:Y:S01]  /*14b0*/  CS2R R14, SRZ ;  /* 0x00000000000e7805 */ /* 0x000fe2000001ff00 */
[----:B------:R-:W-:Y:S01]  /*14c0*/  STL [R1+0x68], RZ ;  /* 0x000068ff01007387 */ /* 0x000fe20000100800 */
[----:B------:R-:W-:Y:S02]  /*14d0*/  CS2R R16, SRZ ;  /* 0x0000000000107805 */ /* 0x000fe4000001ff00 */
[----:B0-----:R-:W-:-:S02]  /*14e0*/  CS2R R18, SRZ ;  /* 0x0000000000127805 */ /* 0x001fc4000001ff00 */
[----:B------:R-:W-:Y:S01]  /*14f0*/  CS2R R20, SRZ ;  /* 0x0000000000147805 */ /* 0x000fe2000001ff00 */
[----:B------:R-:W-:Y:S01]  /*1500*/  STL [R1+0x64], RZ ;  /* 0x000064ff01007387 */ /* 0x000fe20000100800 */
[----:B------:R-:W-:Y:S02]  /*1510*/  CS2R R22, SRZ ;  /* 0x0000000000167805 */ /* 0x000fe4000001ff00 */
[----:B------:R-:W-:Y:S02]  /*1520*/  CS2R R152, SRZ ;  /* 0x0000000000987805 */ /* 0x000fe4000001ff00 */
[----:B------:R-:W-:Y:S01]  /*1530*/  CS2R R154, SRZ ;  /* 0x00000000009a7805 */ /* 0x000fe2000001ff00 */
[----:B------:R-:W-:Y:S01]  /*1540*/  STL [R1+0x60], RZ ;  /* 0x000060ff01007387 */ /* 0x000fe20000100800 */
[----:B------:R-:W-:Y:S02]  /*1550*/  CS2R R156, SRZ ;  /* 0x00000000009c7805 */ /* 0x000fe4000001ff00 */
[----:B------:R-:W-:-:S02]  /*1560*/  CS2R R158, SRZ ;  /* 0x00000000009e7805 */ /* 0x000fc4000001ff00 */
[----:B------:R-:W-:Y:S01]  /*1570*/  CS2R R160, SRZ ;  /* 0x0000000000a07805 */ /* 0x000fe2000001ff00 */
[----:B------:R-:W-:Y:S01]  /*1580*/  STL [R1+0x5c], RZ ;  /* 0x00005cff01007387 */ /* 0x000fe20000100800 */
[----:B------:R-:W-:Y:S02]  /*1590*/  CS2R R162, SRZ ;  /* 0x0000000000a27805 */ /* 0x000fe4000001ff00 */
[----:B------:R-:W-:Y:S02]  /*15a0*/  CS2R R164, SRZ ;  /* 0x0000000000a47805 */ /* 0x000fe4000001ff00 */
[----:B------:R-:W-:Y:S02]  /*15b0*/  CS2R R166, SRZ ;  /* 0x0000000000a67805 */ /* 0x000fe4000001ff00 */
[----:B-1----:R-:W-:Y:S01]  /*15c0*/  LOP3.LUT R0, R0, 0x80, RZ, 0xc0, !PT ;  /* 0x0000008000007812 */ /* 0x002fe200078ec0ff */
[----:B------:R-:W-:Y:S01]  /*15d0*/  STL [R1+0x58], RZ ;  /* 0x000058ff01007387 */ /* 0x000fe20000100800 */
[----:B---3--:R-:W-:-:S02]  /*15e0*/  ISETP.GE.AND P0, PT, R2, 0x1, PT ;  /* 0x000000010200780c */ /* 0x008fc40003f06270 */
[----:B------:R-:W-:Y:S02]  /*15f0*/  CS2R R2, SRZ ;  /* 0x0000000000027805 */ /* 0x000fe4000001ff00 */
[----:B------:R-:W-:Y:S01]  /*1600*/  SHF.R.U32.HI R0, RZ, 0x7, R0 ;  /* 0x00000007ff007819 */ /* 0x000fe20000011600 */
[----:B------:R-:W-:Y:S01]  /*1610*/  STL [R1+0x54], RZ ;  /* 0x000054ff01007387 */ /* 0x000fe20000100800 */
[----:B------:R-:W-:Y:S02]  /*1620*/  CS2R R168, SRZ ;  /* 0x0000000000a87805 */ /* 0x000fe4000001ff00 */
[----:B------:R-:W-:Y:S02]  /*1630*/  CS2R R170, SRZ ;  /* 0x0000000000aa7805 */ /* 0x000fe4000001ff00 */
[----:B------:R-:W-:Y:S01]  /*1640*/  CS2R R172, SRZ ;  /* 0x0000000000ac7805 */ /* 0x000fe2000001ff00 */
[----:B------:R-:W-:Y:S01]  /*1650*/  STL [R1+0x50], RZ ;  /* 0x000050ff01007387 */ /* 0x000fe20000100800 */
[----:B------:R-:W-:-:S02]  /*1660*/  CS2R R174, SRZ ;  /* 0x0000000000ae7805 */ /* 0x000fc4000001ff00 */
[----:B------:R-:W-:Y:S02]  /*1670*/  CS2R R176, SRZ ;  /* 0x0000000000b07805 */ /* 0x000fe4000001ff00 */
[----:B------:R-:W-:Y:S01]  /*1680*/  CS2R R178, SRZ ;  /* 0x0000000000b27805 */ /* 0x000fe2000001ff00 */
[----:B------:R-:W0:Y:S01]  /*1690*/  SHFL.IDX PT, R0, R0, RZ, 0x1f ;  /* 0x00001fff00007589 */ /* 0x000e2200000e0000 */
[----:B------:R-:W-:Y:S02]  /*16a0*/  CS2R R180, SRZ ;  /* 0x0000000000b47805 */ /* 0x000fe4000001ff00 */
[----:B------:R-:W-:Y:S02]  /*16b0*/  CS2R R182, SRZ ;  /* 0x0000000000b67805 */ /* 0x000fe4000001ff00 */
[----:B------:R-:W-:Y:S01]  /*16c0*/  CS2R R184, SRZ ;  /* 0x0000000000b87805 */ /* 0x000fe2000001ff00 */
[----:B------:R1:W-:Y:S01]  /*16d0*/  STL [R1+0x4c], RZ ;  /* 0x00004cff01007387 */ /* 0x0003e20000100800 */
[----:B------:R-:W-:-:S02]  /*16e0*/  CS2R R186, SRZ ;  /* 0x0000000000ba7805 */ /* 0x000fc4000001ff00 */
[----:B------:R-:W-:Y:S02]  /*16f0*/  CS2R R188, SRZ ;  /* 0x0000000000bc7805 */ /* 0x000fe4000001ff00 */
[----:B------:R-:W-:Y:S01]  /*1700*/  CS2R R190, SRZ ;  /* 0x0000000000be7805 */ /* 0x000fe2000001ff00 */
[----:B------:R1:W-:Y:S01]  /*1710*/  STL [R1+0x48], RZ ;  /* 0x000048ff01007387 */ /* 0x0003e20000100800 */
        /* <DEDUP_REMOVED lines=14> */
[----:B------:R-:W-:Y:S02]  /*1800*/  CS2R R214, SRZ ;  /* 0x0000000000d67805 */ /* 0x000fe4000001ff00 */
[----:B0-----:R-:W-:Y:S01]  /*1810*/  R2UR UR11, R0 ;  /* 0x00000000000b72ca */ /* 0x001fe200000e0000 */
[----:B------:R1:W-:Y:S01]  /*1820*/  STL [R1+0x38], RZ ;  /* 0x000038ff01007387 */ /* 0x0003e20000100800 */
[----:B------:R-:W-:Y:S01]  /*1830*/  IMAD.MOV.U32 R0, RZ, RZ, RZ ;  /* 0x000000ffff007224 */ /* 0x000fe200078e00ff */
[----:B------:R-:W-:Y:S02]  /*1840*/  CS2R R216, SRZ ;  /* 0x0000000000d87805 */ /* 0x000fe4000001ff00 */
[----:B------:R-:W-:Y:S01]  /*1850*/  CS2R R218, SRZ ;  /* 0x0000000000da7805 */ /* 0x000fe2000001ff00 */
[----:B------:R1:W-:Y:S01]  /*1860*/  STL [R1+0x34], RZ ;  /* 0x000034ff01007387 */ /* 0x0003e20000100800 */
[----:B------:R-:W-:-:S02]  /*1870*/  CS2R R220, SRZ ;  /* 0x0000000000dc7805 */ /* 0x000fc4000001ff00 */
[----:B------:R-:W-:Y:S02]  /*1880*/  CS2R R222, SRZ ;  /* 0x0000000000de7805 */ /* 0x000fe4000001ff00 */
[----:B------:R-:W-:Y:S01]  /*1890*/  CS2R R224, SRZ ;  /* 0x0000000000e07805 */ /* 0x000fe2000001ff00 */
[----:B------:R1:W-:Y:S01]  /*18a0*/  STL [R1+0x30], RZ ;  /* 0x000030ff01007387 */ /* 0x0003e20000100800 */
[----:B------:R-:W-:Y:S01]  /*18b0*/  IMAD.MOV.U32 R226, RZ, RZ, RZ ;  /* 0x000000ffffe27224 */ /* 0x000fe200078e00ff */
[----:B------:R-:W-:Y:S01]  /*18c0*/  CS2R R88, SRZ ;  /* 0x0000000000587805 */ /* 0x000fe2000001ff00 */
[----:B------:R-:W-:Y:S01]  /*18d0*/  IMAD.U32 R227, RZ, RZ, UR4 ;  /* 0x00000004ffe37e24 */ /* 0x000fe2000f8e00ff */
[----:B------:R1:W-:Y:S01]  /*18e0*/  STL [R1+0x2c], RZ ;  /* 0x00002cff01007387 */ /* 0x0003e20000100800 */
[----:B------:R-:W-:Y:S01]  /*18f0*/  ULEA.HI UR10, UR11, UR11, URZ, 0x1 ;  /* 0x0000000b0b0a7291 */ /* 0x000fe2000f8f083f */
[----:B------:R-:W-:Y:S02]  /*1900*/  CS2R R90, SRZ ;  /* 0x00000000005a7805 */ /* 0x000fe4000001ff00 */
[----:B------:R-:W-:Y:S01]  /*1910*/  CS2R R92, SRZ ;  /* 0x00000000005c7805 */ /* 0x000fe2000001ff00 */
[----:B------:R1:W-:Y:S01]  /*1920*/  STL [R1+0x28], RZ ;  /* 0x000028ff01007387 */ /* 0x0003e20000100800 */
[----:B------:R-:W-:Y:S01]  /*1930*/  ULOP3.LUT UR12, UR10, 0xffffe, URZ, 0xc0, !UPT ;  /* 0x000ffffe0a0c7892 */ /* 0x000fe2000f8ec03f */
[----:B------:R-:W-:Y:S01]  /*1940*/  CS2R R94, SRZ ;  /* 0x00000000005e7805 */ /* 0x000fe2000001ff00 */
[----:B--2---:R-:W-:Y:S01]  /*1950*/  ULEA UR10, UR17, UR16, 0x18 ;  /* 0x00000010110a7291 */ /* 0x004fe2000f8ec03f */
[----:B------:R1:W-:Y:S01]  /*1960*/  STL [R1+0x24], RZ ;  /* 0x000024ff01007387 */ /* 0x0003e20000100800 */
[----:B------:R-:W-:Y:S01]  /*1970*/  UIADD3 UR12, UR11, -UR12, URZ ;  /* 0x8000000c0b0c7290 */ /* 0x000fe2000fffe03f */
[----:B------:R-:W-:-:S02]  /*1980*/  CS2R R96, SRZ ;  /* 0x0000000000607805 */ /* 0x000fc4000001ff00 */
[----:B------:R-:W-:Y:S01]  /*1990*/  CS2R R98, SRZ ;  /* 0x0000000000627805 */ /* 0x000fe2000001ff00 */
[----:B------:R1:W-:Y:S01]  /*19a0*/  STL [R1+0x20], RZ ;  /* 0x000020ff01007387 */ /* 0x0003e20000100800 */
[----:B------:R-:W-:Y:S01]  /*19b0*/  ULEA UR12, UR12, UR10, 0xc ;  /* 0x0000000a0c0c7291 */ /* 0x000fe2000f8e603f */
[----:B------:R-:W-:Y:S02]  /*19c0*/  CS2R R100, SRZ ;  /* 0x0000000000647805 */ /* 0x000fe4000001ff00 */
[----:B------:R-:W-:Y:S01]  /*19d0*/  CS2R R102, SRZ ;  /* 0x0000000000667805 */ /* 0x000fe2000001ff00 */
[----:B------:R1:W-:Y:S01]  /*19e0*/  STL [R1+0x1c], RZ ;  /* 0x00001cff01007387 */ /* 0x0003e20000100800 */
[----:B------:R-:W-:Y:S01]  /*19f0*/  UIADD3 UR12, UR12, 0x180, URZ ;  /* 0x000001800c0c7890 */ /* 0x000fe2000fffe03f */
[----:B------:R-:W-:Y:S02]  /*1a00*/  CS2R R104, SRZ ;  /* 0x0000000000687805 */ /* 0x000fe4000001ff00 */
[----:B------:R-:W-:Y:S01]  /*1a10*/  CS2R R106, SRZ ;  /* 0x00000000006a7805 */ /* 0x000fe2000001ff00 */
[----:B------:R1:W-:Y:S01]  /*1a20*/  STL [R1+0x18], RZ ;  /* 0x000018ff01007387 */ /* 0x0003e20000100800 */
[----:B------:R-:W-:Y:S01]  /*1a30*/  USHF.R.U32.HI UR11, URZ, 0x4, UR12 ;  /* 0x000000043f0b7899 */ /* 0x000fe2000801160c */
[----:B------:R-:W-:-:S02]  /*1a40*/  CS2R R108, SRZ ;  /* 0x00000000006c7805 */ /* 0x000fc4000001ff00 */
[----:B------:R-:W-:Y:S01]  /*1a50*/  CS2R R110, SRZ ;  /* 0x00000000006e7805 */ /* 0x000fe2000001ff00 */
[----:B------:R1:W-:Y:S01]  /*1a60*/  STL [R1+0x14], RZ ;  /* 0x000014ff01007387 */ /* 0x0003e20000100800 */
[----:B------:R-:W-:Y:S01]  /*1a70*/  ULOP3.LUT UR11, UR11, 0x3fff, URZ, 0xc0, !UPT ;  /* 0x00003fff0b0b7892 */ /* 0x000fe2000f8ec03f */
[----:B------:R-:W-:Y:S01]  /*1a80*/  CS2R R112, SRZ ;  /* 0x0000000000707805 */ /* 0x000fe2000001ff00 */
[----:B------:R-:W-:Y:S01]  /*1a90*/  UMOV UR12, UR5 ;  /* 0x00000005000c7c82 */ /* 0x000fe20008000000 */
        /* <DEDUP_REMOVED lines=16> */
[----:B------:R1:W-:Y:S01]  /*1ba0*/  STL [R1], RZ ;  /* 0x000000ff01007387 */ /* 0x0003e20000100800 */
[----:B------:R-:W-:Y:S02]  /*1bb0*/  CS2R R138, SRZ ;  /* 0x00000000008a7805 */ /* 0x000fe4000001ff00 */
[----:B------:R-:W-:Y:S02]  /*1bc0*/  CS2R R140, SRZ ;  /* 0x00000000008c7805 */ /* 0x000fe4000001ff00 */
[----:B------:R-:W-:Y:S02]  /*1bd0*/  CS2R R142, SRZ ;  /* 0x00000000008e7805 */ /* 0x000fe4000001ff00 */
[----:B------:R-:W-:-:S02]  /*1be0*/  CS2R R144, SRZ ;  /* 0x0000000000907805 */ /* 0x000fc4000001ff00 */
[----:B------:R-:W-:Y:S02]  /*1bf0*/  CS2R R146, SRZ ;  /* 0x0000000000927805 */ /* 0x000fe4000001ff00 */
[----:B------:R-:W-:Y:S02]  /*1c00*/  CS2R R148, SRZ ;  /* 0x0000000000947805 */ /* 0x000fe4000001ff00 */
[----:B------:R-:W-:Y:S02]  /*1c10*/  CS2R R150, SRZ ;  /* 0x0000000000967805 */ /* 0x000fe4000001ff00 */
[----:B------:R-:W-:Y:S02]  /*1c20*/  CS2R R24, SRZ ;  /* 0x0000000000187805 */ /* 0x000fe4000001ff00 */
[----:B----4-:R-:W-:Y:S02]  /*1c30*/  CS2R R26, SRZ ;  /* 0x00000000001a7805 */ /* 0x010fe4000001ff00 */
[----:B------:R-:W-:-:S02]  /*1c40*/  CS2R R28, SRZ ;  /* 0x00000000001c7805 */ /* 0x000fc4000001ff00 */
[----:B------:R-:W-:Y:S02]  /*1c50*/  CS2R R30, SRZ ;  /* 0x00000000001e7805 */ /* 0x000fe4000001ff00 */
[----:B------:R-:W-:Y:S02]  /*1c60*/  CS2R R32, SRZ ;  /* 0x0000000000207805 */ /* 0x000fe4000001ff00 */
        /* <DEDUP_REMOVED lines=26> */
[----:B------:R-:W-:Y:S01]  /*1e10*/  CS2R R86, SRZ ;  /* 0x0000000000567805 */ /* 0x000fe2000001ff00 */
[----:B-1----:R-:W-:Y:S06]  /*1e20*/  @!P0 BRA `(.L_x_18) ;  /* 0x0000001000888947 */ /* 0x002fec0003800000 */
[----:B------:R-:W-:-:S06]  /*1e30*/  UISETP.NE.AND UP0, UPT, UR23, 0x3, UPT ;  /* 0x000000031700788c */ /* 0x000fcc000bf05270 */
[----:B------:R-:W-:-:S13]  /*1e40*/  PLOP3.LUT P1, PT, PT, PT, UP0, 0x80, 0x0 ;  /* 0x000000000000781c */ /* 0x000fda0003f2f008 */
[----:B------:R-:W-:Y:S05]  /*1e50*/  @!P1 BRA `(.L_x_19) ;  /* 0x0000000000049947 */ /* 0x000fea0003800000 */
[----:B------:R-:W-:Y:S01]  /*1e60*/  BPT.TRAP 0x1 ;  /* 0x000000040000795c */ /* 0x000fe20000300000 */
.L_x_19:
[----:B------:R-:W-:Y:S01]  /*1e70*/  ULEA UR6, UR5, UR10, 0x3 ;  /* 0x0000000a05067291 */ /* 0x000fe2000f8e183f */
[----:B------:R-:W-:-:S05]  /*1e80*/  IMAD.U32 R0, RZ, RZ, UR4 ;  /* 0x00000004ff007e24 */ /* 0x000fca000f8e00ff */
[----:B------:R-:W-:-:S04]  /*1e90*/  SHF.L.U32 R0, R0, 0x1f, RZ ;  /* 0x0000001f00007819 */ /* 0x000fc800000006ff */
[----:B------:R0:W1:Y:S01]  /*1ea0*/  SYNCS.PHASECHK.TRANS64.TRYWAIT P0, [UR6], R0 ;  /* 0x00000000ff0075a7 */ /* 0x0000620008000146 */
[----:B------:R-:W-:Y:S05]  /*1eb0*/  @!P1 BRA `(.L_x_20) ;  /* 0x0000000000049947 */ /* 0x000fea0003800000 */
[----:B------:R-:W-:Y:S01]  /*1ec0*/  BPT.TRAP 0x1 ;  /* 0x000000040000795c */ /* 0x000fe20000300000 */
.L_x_20:
[----:B-1----:R-:W-:Y:S05]  /*1ed0*/  @P0 BRA `(.L_x_21) ;  /* 0x0000000000080947 */ /* 0x002fea0003800000 */
[----:B------:R-:W1:Y:S02]  /*1ee0*/  SYNCS.PHASECHK.TRANS64.TRYWAIT P0, [UR6], R0 ;  /* 0x00000000ff0075a7 */ /* 0x000e640008000146 */
[----:B-1----:R-:W-:Y:S05]  /*1ef0*/  @!P0 BRA `(.L_x_22) ;  /* 0x000000e800708947 */ /* 0x002fea0003800000 */
.L_x_21:
[----:B------:R-:W-:Y:S01]  /*1f00*/  UIADD3 UR6, UR10, 0x24180, URZ ;  /* 0x000241800a067890 */ /* 0x000fe2000fffe03f */
[----:B------:R-:W-:Y:S01]  /*1f10*/  WARPGROUP.ARRIVE ;  /* 0x00000000000079c5 */ /* 0x000fe20000000000 */
[----:B------:R-:W-:Y:S01]  /*1f20*/  ULOP3.LUT UR7, UR11, 0x10000, URZ, 0xfc, !UPT ;  /* 0x000100000b077892 */ /* 0x000fe2000f8efc3f */
[----:B------:R2:W-:Y:S01]  /*1f30*/  STL [R1+0x74], RZ ;  /* 0x000074ff01007387 */ /* 0x0005e20000100800 */
[----:B------:R-:W-:Y:S01]  /*1f40*/  USHF.R.U32.HI UR6, URZ, 0x4, UR6 ;  /* 0x000000043f067899 */ /* 0x000fe20008011606 */
[----:B01----:R-:W-:Y:S01]  /*1f50*/  IMAD.MOV.U32 R0, RZ, RZ, RZ ;  /* 0x000000ffff007224 */ /* 0x003fe200078e00ff */
[----:B------:R-:W-:Y:S01]  /*1f60*/  ULEA UR7, UR5, UR7, 0xa ;  /* 0x0000000705077291 */ /* 0x000fe2000f8e503f */
[----:B------:R2:W-:Y:S01]  /*1f70*/  STL [R1+0x70], RZ ;  /* 0x000070ff01007387 */ /* 0x0005e20000100800 */
[----:B------:R-:W-:Y:S01]  /*1f80*/  ULOP3.LUT UR6, UR6, 0x3fff, URZ, 0xc0, !UPT ;  /* 0x00003fff06067892 */ /* 0x000fe2000f8ec03f */
[----:B------:R-:W-:Y:S01]  /*1f90*/  CS2R R2, SRZ ;  /* 0x0000000000027805 */ /* 0x000fe2000001ff00 */
[----:B------:R-:W-:Y:S01]  /*1fa0*/  UMOV UR17, 0x80000020 ;  /* 0x8000002000117882 */ /* 0x000fe20000000000 */
[----:B------:R-:W-:Y:S01]  /*1fb0*/  UMOV UR19, 0x80000020 ;  /* 0x8000002000137882 */ /* 0x000fe20000000000 */
[----:B------:R-:W-:Y:S01]  /*1fc0*/  ULOP3.LUT UR6, UR6, 0x10000, URZ, 0xfc, !UPT ;  /* 0x0001000006067892 */ /* 0x000fe2000f8efc3f */
[----:B------:R2:W-:Y:S01]  /*1fd0*/  STL [R1+0x6c], RZ ;  /* 0x00006cff01007387 */ /* 0x0005e20000100800 */
[----:B------:R-:W-:Y:S01]  /*1fe0*/  UMOV UR16, UR7 ;  /* 0x0000000700107c82 */ /* 0x000fe20008000000 */
[----:B------:R-:W-:Y:S01]  /*1ff0*/  CS2R R4, SRZ ;  /* 0x0000000000047805 */ /* 0x000fe2000001ff00 */
[----:B------:R-:W-:Y:S01]  /*2000*/  ULEA UR8, UR5, UR6, 0x9 ;  /* 0x0000000605087291 */ /* 0x000fe2000f8e483f */
[----:B------:R2:W-:Y:S01]  /*2010*/  STL [R1+0x68], RZ ;  /* 0x000068ff01007387 */ /* 0x0005e20000100800 */
[----:B------:R-:W-:Y:S01]  /*2020*/  CS2R R6, SRZ ;  /* 0x0000000000067805 */ /* 0x000fe2000001ff00 */
[----:B------:R-:W-:Y:S01]  /*2030*/  UMOV UR6, 0x2 ;  /* 0x0000000200067882 */ /* 0x000fe20000000000 */
[----:B------:R-:W-:Y:S01]  /*2040*/  CS2R R8, SRZ ;  /* 0x0000000000087805 */ /* 0x000fe2000001ff00 */
[----:B------:R2:W-:Y:S01]  /*2050*/  STL [R1+0x64], RZ ;  /* 0x000064ff01007387 */ /* 0x0005e20000100800 */
[----:B------:R-:W-:Y:S01]  /*2060*/  CS2R R10, SRZ ;  /* 0x00000000000a7805 */ /* 0x000fe2000001ff00 */
[----:B------:R-:W-:Y:S01]  /*2070*/  UMOV UR18, UR8 ;  /* 0x0000000800127c82 */ /* 0x000fe20008000000 */
[----:B------:R-:W-:Y:S01]  /*2080*/  CS2R R12, SRZ ;  /* 0x00000000000c7805 */ /* 0x000fe2000001ff00 */
[----:B------:R-:W-:Y:S01]  /*2090*/  QGMMA.64x128x32.F32.E4M3.E4M3 R88, gdesc[UR16], RZ, !UPT ;  /* 0x01e00000105879f3 */ /* 0x000fe2000c7008ff */
[----:B------:R-:W-:Y:S01]  /*20a0*/  UIADD3 UR16, UR7, 0x200, URZ ;  /* 0x0000020007107890 */ /* 0x000fe2000fffe03f */
[----:B------:R2:W-:Y:S01]  /*20b0*/  STL [R1+0x60], RZ ;  /* 0x000060ff01007387 */ /* 0x0005e20000100800 */
[----:B------:R-:W-:Y:S01]  /*20c0*/  UMOV UR17, 0x80000020 ;  /* 0x8000002000117882 */ /* 0x000fe20000000000 */
[----:B------:R-:W-:-:S02]  /*20d0*/  CS2R R14, SRZ ;  /* 0x00000000000e7805 */ /* 0x000fc4000001ff00 */
[----:B------:R-:W-:Y:S01]  /*20e0*/  CS2R R16, SRZ ;  /* 0x0000000000107805 */ /* 0x000fe2000001ff00 */
[----:B------:R2:W-:Y:S01]  /*20f0*/  STL [R1+0x5c], RZ ;  /* 0x00005cff01007387 */ /* 0x0005e20000100800 */
[----:B------:R-:W-:Y:S02]  /*2100*/  CS2R R18, SRZ ;  /* 0x0000000000127805 */ /* 0x000fe4000001ff00 */
[----:B------:R-:W-:Y:S02]  /*2110*/  CS2R R20, SRZ ;  /* 0x0000000000147805 */ /* 0x000fe4000001ff00 */
[----:B------:R-:W-:Y:S01]  /*2120*/  CS2R R22, SRZ ;  /* 0x0000000000167805 */ /* 0x000fe2000001ff00 */
[----:B------:R2:W-:Y:S01]  /*2130*/  STL [R1+0x58], RZ ;  /* 0x000058ff01007387 */ /* 0x0005e20000100800 */
[----:B------:R-:W-:Y:S01]  /*2140*/  CS2R R152, SRZ ;  /* 0x0000000000987805 */ /* 0x000fe2000001ff00 */
[----:B------:R-:W-:Y:S01]  /*2150*/  QGMMA.64x128x32.F32.E4M3.E4M3 R24, gdesc[UR16], RZ, !UPT ;  /* 0x01e00000101879f3 */ /* 0x000fe2000c7008ff */
[----:B------:R-:W-:Y:S01]  /*2160*/  UIADD3 UR16, UR7, 0x2, URZ ;  /* 0x0000000207107890 */ /* 0x000fe2000fffe03f */
[----:B------:R2:W-:Y:S01]  /*2170*/  STL [R1+0x54], RZ ;  /* 0x000054ff01007387 */ /* 0x0005e20000100800 */
[----:B------:R-:W-:Y:S01]  /*2180*/  UIADD3 UR18, UR8, 0x2, URZ ;  /* 0x0000000208127890 */ /* 0x000fe2000fffe03f */
[----:B------:R-:W-:Y:S01]  /*2190*/  CS2R R154, SRZ ;  /* 0x00000000009a7805 */ /* 0x000fe2000001ff00 */
[----:B------:R-:W-:Y:S01]  /*21a0*/  UMOV UR17, 0x80000020 ;  /* 0x8000002000117882 */ /* 0x000fe20000000000 */
        /* <DEDUP_REMOVED lines=9> */
[----:B------:R-:W-:Y:S02]  /*2240*/  CS2R R166, SRZ ;  /* 0x0000000000a67805 */ /* 0x000fe4000001ff00 */
        /* <DEDUP_REMOVED lines=39> */
[----:B------:R-:W-:-:S03]  /*24c0*/  IMAD.MOV.U32 R226, RZ, RZ, RZ ;  /* 0x000000ffffe27224 */ /* 0x000fc600078e00ff */
[----:B------:R2:W-:Y:S04]  /*24d0*/  STL [R1+0x1c], RZ ;  /* 0x00001cff01007387 */ /* 0x0005e80000100800 */
[----:B------:R2:W-:Y:S04]  /*24e0*/  STL [R1+0x18], RZ ;  /* 0x000018ff01007387 */ /* 0x0005e80000100800 */
[----:B------:R2:W-:Y:S04]  /*24f0*/  STL [R1+0x14], RZ ;  /* 0x000014ff01007387 */ /* 0x0005e80000100800 */
[----:B------:R2:W-:Y:S04]  /*2500*/  STL [R1+0x10], RZ ;  /* 0x000010ff01007387 */ /* 0x0005e80000100800 */
[----:B------:R2:W-:Y:S04]  /*2510*/  STL [R1+0xc], RZ ;  /* 0x00000cff01007387 */ /* 0x0005e80000100800 */
[----:B------:R2:W-:Y:S04]  /*2520*/  STL [R1+0x8], RZ ;  /* 0x000008ff01007387 */ /* 0x0005e80000100800 */
[----:B------:R2:W-:Y:S04]  /*2530*/  STL [R1+0x4], RZ ;  /* 0x000004ff01007387 */ /* 0x0005e80000100800 */
[----:B------:R2:W-:Y:S01]  /*2540*/  STL [R1], RZ ;  /* 0x000000ff01007387 */ /* 0x0005e20000100800 */
[----:B------:R-:W-:Y:S01]  /*2550*/  QGMMA.64x128x32.F32.E4M3.E4M3 R88, gdesc[UR16], R88 ;  /* 0x01e00000105879f3 */ /* 0x000fe20008700858 */
[----:B------:R-:W-:Y:S01]  /*2560*/  UIADD3 UR16, UR7, 0x202, URZ ;  /* 0x0000020207107890 */ /* 0x000fe2000fffe03f */
[----:B------:R-:W-:-:S02]  /*2570*/  UMOV UR17, 0x80000020 ;  /* 0x8000002000117882 */ /* 0x000fc40000000000 */
[----:B------:R-:W-:Y:S02]  /*2580*/  ULDC UR7, c[0x0][0x50c] ;  /* 0x0001430000077ab9 */ /* 0x000fe40000000800 */
[----:B------:R-:W-:-:S04]  /*2590*/  UISETP.NE.AND UP0, UPT, UR7, 0x2, UPT ;  /* 0x000000020700788c */ /* 0x000fc8000bf05270 */
[----:B------:R-:W-:Y:S02]  /*25a0*/  USEL UR7, URZ, 0x1, UP0 ;  /* 0x000000013f077887 */ /* 0x000fe40008000000 */
[----:B------:R-:W-:Y:S04]  /*25b0*/  QGMMA.64x128x32.F32.E4M3.E4M3 R24, gdesc[UR16], R24, gsb0 ;  /* 0x01e00000101879f3 */ /* 0x000fe80008000818 */
[----:B------:R-:W-:-:S13]  /*25c0*/  ISETP.NE.AND P0, PT, RZ, UR7, PT ;  /* 0x00000007ff007c0c */ /* 0x000fda000bf05270 */
[----:B--2---:R-:W-:Y:S05]  /*25d0*/  @!P0 BRA `(.L_x_23) ;  /* 0x0000000800808947 */ /* 0x004fea0003800000 */
[----:B------:R-:W-:Y:S02]  /*25e0*/  WARPGROUP.DEPBAR.LE gsb0, 0x0 ;  /* 0x00008000000079c5 */ /* 0x000fe40000010000 */
[----:B------:R-:W-:-:S01]  /*25f0*/  FADD R227, RZ, R58 ;  /* 0x0000003affe37221 */ /* 0x000fc20000000000 */
[----:B------:R-:W-:Y:S01]  /*2600*/  FADD R226, RZ, R88 ;  /* 0x00000058ffe27221 */ /* 0x000fe20000000000 */
[----:B------:R-:W-:-:S01]  /*2610*/  FADD R225, RZ, R89 ;  /* 0x00000059ffe17221 */ /* 0x000fc20000000000 */
[----:B------:R-:W-:Y:S01]  /*2620*/  FADD R224, RZ, R90 ;  /* 0x0000005affe07221 */ /* 0x000fe20000000000 */
[----:B------:R-:W-:-:S01]  /*2630*/  FADD R223, RZ, R91 ;  /* 0x0000005bffdf7221 */ /* 0x000fc20000000000 */
[----:B------:R0:W-:Y:S01]  /*2640*/  STL [R1], R227 ;  /* 0x000000e301007387 */ /* 0x0001e20000100800 */
[----:B------:R-:W-:-:S01]  /*2650*/  FADD R222, RZ, R92 ;  /* 0x0000005cffde7221 */ /* 0x000fc20000000000 */
[----:B------:R-:W-:Y:S01]  /*2660*/  FADD R221, RZ, R93 ;  /* 0x0000005dffdd7221 */ /* 0x000fe20000000000 */
[----:B------:R-:W-:-:S01]  /*2670*/  FADD R220, RZ, R94 ;  /* 0x0000005effdc7221 */ /* 0x000fc20000000000 */
[----:B------:R-:W-:Y:S01]  /*2680*/  FADD R219, RZ, R95 ;  /* 0x0000005fffdb7221 */ /* 0x000fe20000000000 */
[----:B------:R-:W-:-:S01]  /*2690*/  FADD R218, RZ, R96 ;  /* 0x00000060ffda7221 */ /* 0x000fc20000000000 */
[----:B------:R-:W-:Y:S01]  /*26a0*/  FADD R217, RZ, R97 ;  /* 0x00000061ffd97221 */ /* 0x000fe20000000000 */
[----:B------:R-:W-:-:S01]  /*26b0*/  FADD R216, RZ, R98 ;  /* 0x00000062ffd87221 */ /* 0x000fc20000000000 */
[----:B------:R-:W-:Y:S01]  /*26c0*/  FADD R215, RZ, R99 ;  /* 0x00000063ffd77221 */ /* 0x000fe20000000000 */
[----:B------:R-:W-:-:S01]  /*26d0*/  FADD R214, RZ, R100 ;  /* 0x00000064ffd67221 */ /* 0x000fc20000000000 */
[----:B0-----:R-:W-:Y:S01]  /*26e0*/  FADD R227, RZ, R59 ;  /* 0x0000003bffe37221 */ /* 0x001fe20000000000 */
[----:B------:R-:W-:-:S01]  /*26f0*/  FADD R213, RZ, R101 ;  /* 0x00000065ffd57221 */ /* 0x000fc20000000000 */
[----:B------:R-:W-:Y:S01]  /*2700*/  FADD R212, RZ, R102 ;  /* 0x00000066ffd47221 */ /* 0x000fe20000000000 */
[----:B------:R-:W-:-:S01]  /*2710*/  FADD R211, RZ, R103 ;  /* 0x00000067ffd37221 */ /* 0x000fc20000000000 */
[----:B------:R-:W-:Y:S01]  /*2720*/  FADD R210, RZ, R104 ;  /* 0x00000068ffd27221 */ /* 0x000fe20000000000 */
[----:B------:R0:W-:Y:S01]  /*2730*/  STL [R1+0x4], R227 ;  /* 0x000004e301007387 */ /* 0x0001e20000100800 */
        /* <DEDUP_REMOVED lines=93> */
[----:B------:R-:W-:Y:S01]  /*2d10*/  UMOV UR6, URZ ;  /* 0x0000003f00067c82 */ /* 0x000fe20008000000 */
[----:B0-----:R-:W-:-:S05]  /*2d20*/  FADD R227, RZ, R66 ;  /* 0x00000042ffe37221 */ /* 0x001fca0000000000 */
[----:B------:R0:W-:Y:S02]  /*2d30*/  STL [R1+0x20], R227 ;  /* 0x000020e301007387 */ /* 0x0001e40000100800 */
        /* <DEDUP_REMOVED lines=42> */
.L_x_23:
[----:B------:R-:W-:-:S04]  /*2fe0*/  UIADD3 UR12, UR5, 0x1, URZ ;  /* 0x00000001050c7890 */ /* 0x000fc8000fffe03f */
[----:B------:R-:W-:-:S04]  /*2ff0*/  UISETP.NE.AND UP0, UPT, UR12, 0x9, UPT ;  /* 0x000000090c00788c */ /* 0x000fc8000bf05270 */
[----:B------:R-:W-:Y:S02]  /*3000*/  USEL UR8, URZ, 0x1, UP0 ;  /* 0x000000013f087887 */ /* 0x000fe40008000000 */
[----:B------:R-:W-:Y:S02]  /*3010*/  USEL UR12, UR12, URZ, UP0 ;  /* 0x0000003f0c0c7287 */ /* 0x000fe40008000000 */
[----:B------:R-:W-:-:S06]  /*3020*/  ULOP3.LUT UR8, UR4, UR8, URZ, 0x3c, !UPT ;  /* 0x0000000804087292 */ /* 0x000fcc000f8e3c3f */
[----:B0-----:R-:W-:Y:S01]  /*3030*/  IMAD.U32 R227, RZ, RZ, UR8 ;  /* 0x00000008ffe37e24 */ /* 0x001fe2000f8e00ff */
[----:B------:R-:W-:-:S06]  /*3040*/  UMOV UR8, 0x1 ;  /* 0x0000000100087882 */ /* 0x000fcc0000000000 */
.L_x_18:
[----:B------:R-:W-:-:S04]  /*3050*/  UISETP.LT.AND UP0, UPT, UR9, 0x1, UPT ;  /* 0x000000010900788c */ /* 0x000fc8000bf01270 */
[----:B------:R-:W-:-:S04]  /*3060*/  USEL UR16, UR9, 0x1, UP0 ;  /* 0x0000000109107887 */ /* 0x000fc80008000000 */
[----:B------:R-:W-:-:S04]  /*3070*/  UIADD3 UR16, UR9, -UR16, URZ ;  /* 0x8000001009107290 */ /* 0x000fc8000fffe03f */
[----:B------:R-:W-:-:S06]  /*3080*/  UISETP.GE.AND UP0, UPT, UR16, 0x1, UPT ;  /* 0x000000011000788c */ /* 0x000fcc000bf06270 */
[----:B------:R-:W-:-:S13]  /*3090*/  PLOP3.LUT P0, PT, PT, PT, UP0, 0x80, 0x0 ;  /* 0x000000000000781c */ /* 0x000fda0003f0f008 */
[----:B------:R-:W-:Y:S05]  /*30a0*/  @!P0 BRA `(.L_x_24) ;  /* 0x0000001000c48947 */ /* 0x000fea0003800000 */
[----:B------:R-:W-:Y:S01]  /*30b0*/  IMAD.U32 R228, RZ, RZ, UR16 ;  /* 0x00000010ffe47e24 */ /* 0x000fe2000f8e00ff */
[----:B------:R-:W-:Y:S01]  /*30c0*/  UMOV UR24, UR5 ;  /* 0x0000000500187c82 */ /* 0x000fe20008000000 */
[----:B------:R-:W-:-:S05]  /*30d0*/  ULDC UR25, c[0x0][0x50c] ;  /* 0x0001430000197ab9 */ /* 0x000fca0000000800 */
.L_x_32:
[----:B------:R-:W-:-:S06]  /*30e0*/  UISETP.NE.AND UP0, UPT, UR23, 0x3, UPT ;  /* 0x000000031700788c */ /* 0x000fcc000bf05270 */
[----:B------:R-:W-:-:S13]  /*30f0*/  PLOP3.LUT P1, PT, PT, PT, UP0, 0x80, 0x0 ;  /* 0x000000000000781c */ /* 0x000fda0003f2f008 */
[----:B-1---5:R-:W-:Y:S05]  /*3100*/  @!P1 BRA `(.L_x_25) ;  /* 0x0000000000049947 */ /* 0x022fea0003800000 */
[----:B------:R-:W-:Y:S01]  /*3110*/  BPT.TRAP 0x1 ;  /* 0x000000040000795c */ /* 0x000fe20000300000 */
.L_x_25:
[----:B------:R-:W0:Y:S01]  /*3120*/  S2UR UR16, SR_CgaCtaId ;  /* 0x00000000001079c3 */ /* 0x000e220000008800 */
[----:B------:R-:W-:Y:S01]  /*3130*/  UMOV UR10, 0x400 ;  /* 0x00000400000a7882 */ /* 0x000fe20000000000 */
[----:B------:R-:W-:Y:S01]  /*3140*/  SHF.L.U32 R229, R227, 0x1f, RZ ;  /* 0x0000001fe3e57819 */ /* 0x000fe200000006ff */
[----:B0-----:R-:W-:-:S04]  /*3150*/  ULEA UR10, UR16, UR10, 0x18 ;  /* 0x0000000a100a7291 */ /* 0x001fc8000f8ec03f */
[----:B------:R-:W-:-:S09]  /*3160*/  ULEA UR16, UR12, UR10, 0x3 ;  /* 0x0000000a0c107291 */ /* 0x000fd2000f8e183f */
[----:B------:R0:W1:Y:S01]  /*3170*/  SYNCS.PHASECHK.TRANS64.TRYWAIT P0, [UR16], R229 ;  /* 0x000000e5ff0075a7 */ /* 0x0000620008000150 */
[----:B------:R-:W-:Y:S05]  /*3180*/  @!P1 BRA `(.L_x_26) ;  /* 0x0000000000049947 */ /* 0x000fea0003800000 */
[----:B------:R-:W-:Y:S01]  /*3190*/  BPT.TRAP 0x1 ;  /* 0x000000040000795c */ /* 0x000fe20000300000 */
.L_x_26:
[----:B-1----:R-:W-:Y:S05]  /*31a0*/  @P0 BRA `(.L_x_27) ;  /* 0x0000000000080947 */ /* 0x002fea0003800000 */
[----:B------:R-:W1:Y:S02]  /*31b0*/  SYNCS.PHASECHK.TRANS64.TRYWAIT P0, [UR16], R229 ;  /* 0x000000e5ff0075a7 */ /* 0x000e640008000150 */
[----:B-1----:R-:W-:Y:S05]  /*31c0*/  @!P0 BRA `(.L_x_28) ;  /* 0x000000d400d48947 */ /* 0x002fea0003800000 */
.L_x_27:
[----:B------:R-:W-:Y:S01]  /*31d0*/  UIADD3 UR16, UR10, 0x24180, URZ ;  /* 0x000241800a107890 */ /* 0x000fe2000fffe03f */
[----:B------:R-:W-:Y:S01]  /*31e0*/  WARPGROUP.ARRIVE ;  /* 0x00000000000079c5 */ /* 0x000fe20000000000 */
[----:B------:R-:W-:Y:S02]  /*31f0*/  UISETP.NE.AND UP0, UPT, UR7, URZ, UPT ;  /* 0x0000003f0700728c */ /* 0x000fe4000bf05270 */
[----:B------:R-:W-:Y:S02]  /*3200*/  USHF.R.U32.HI UR16, URZ, 0x4, UR16 ;  /* 0x000000043f107899 */ /* 0x000fe40008011610 */
[----:B------:R-:W-:Y:S02]  /*3210*/  USEL UR8, UR8, URZ, !UP0 ;  /* 0x0000003f08087287 */ /* 0x000fe4000c000000 */
[----:B------:R-:W-:Y:S02]  /*3220*/  ULOP3.LUT UR16, UR16, 0x3fff, URZ, 0xc0, !UPT ;  /* 0x00003fff10107892 */ /* 0x000fe4000f8ec03f */
[----:B------:R-:W-:-:S02]  /*3230*/  UISETP.NE.U32.AND UP0, UPT, UR8, URZ, UPT ;  /* 0x0000003f0800728c */ /* 0x000fc4000bf05070 */
[----:B------:R-:W-:Y:S02]  /*3240*/  ULOP3.LUT UR7, UR11, 0x10000, URZ, 0xfc, !UPT ;  /* 0x000100000b077892 */ /* 0x000fe4000f8efc3f */
[----:B------:R-:W-:Y:S02]  /*3250*/  ULOP3.LUT UR8, UR16, 0x10000, URZ, 0xfc, !UPT ;  /* 0x0001000010087892 */ /* 0x000fe4000f8efc3f */
[----:B------:R-:W-:Y:S02]  /*3260*/  ULEA UR7, UR12, UR7, 0xa ;  /* 0x000000070c077291 */ /* 0x000fe4000f8e503f */
[----:B------:R-:W-:Y:S01]  /*3270*/  ULEA UR8, UR12, UR8, 0x9 ;  /* 0x000000080c087291 */ /* 0x000fe2000f8e483f */
[----:B------:R-:W-:Y:S01]  /*3280*/  UMOV UR17, 0x80000020 ;  /* 0x8000002000117882 */ /* 0x000fe20000000000 */
[----:B------:R-:W-:Y:S01]  /*3290*/  UMOV UR19, 0x80000020 ;  /* 0x8000002000137882 */ /* 0x000fe20000000000 */
[----:B------:R-:W-:Y:S02]  /*32a0*/  UIADD3 UR6, UR6, 0x2, URZ ;  /* 0x0000000206067890 */ /* 0x000fe4000fffe03f */
[----:B------:R-:W-:-:S02]  /*32b0*/  UMOV UR16, UR7 ;  /* 0x0000000700107c82 */ /* 0x000fc40008000000 */
[----:B------:R-:W-:Y:S02]  /*32c0*/  UMOV UR18, UR8 ;  /* 0x0000000800127c82 */ /* 0x000fe40008000000 */
[----:B------:R-:W-:Y:S01]  /*32d0*/  QGMMA.64x128x32.F32.E4M3.E4M3 R88, gdesc[UR16], R88, UP0 ;  /* 0x01e00000105879f3 */ /* 0x000fe2000bf00858 */
[----:B------:R-:W-:Y:S01]  /*32e0*/  UIADD3 UR16, UR7, 0x200, URZ ;  /* 0x0000020007107890 */ /* 0x000fe2000fffe03f */
[----:B------:R-:W-:-:S10]  /*32f0*/  UMOV UR17, 0x80000020 ;  /* 0x8000002000117882 */ /* 0x000fd40000000000 */
[----:B------:R-:W-:Y:S01]  /*3300*/  QGMMA.64x128x32.F32.E4M3.E4M3 R24, gdesc[UR16], R24, UP0 ;  /* 0x01e00000101879f3 */ /* 0x000fe2000bf00818 */
[----:B------:R-:W-:Y:S02]  /*3310*/  UIADD3 UR16, UR7, 0x2, URZ ;  /* 0x0000000207107890 */ /* 0x000fe4000fffe03f */
[----:B------:R-:W-:Y:S01]  /*3320*/  UIADD3 UR18, UR8, 0x2, URZ ;  /* 0x0000000208127890 */ /* 0x000fe2000fffe03f */
[----:B------:R-:W-:Y:S01]  /*3330*/  UMOV UR17, 0x80000020 ;  /* 0x8000002000117882 */ /* 0x000fe20000000000 */
[----:B------:R-:W-:Y:S01]  /*3340*/  UMOV UR19, 0x80000020 ;  /* 0x8000002000137882 */ /* 0x000fe20000000000 */
[----:B------:R-:W-:-:S06]  /*3350*/  UISETP.NE.AND UP0, UPT, UR6, UR25, UPT ;  /* 0x000000190600728c */ /* 0x000fcc000bf05270 */
[----:B------:R-:W-:Y:S01]  /*3360*/  QGMMA.64x128x32.F32.E4M3.E4M3 R88, gdesc[UR16], R88 ;  /* 0x01e00000105879f3 */ /* 0x000fe20008700858 */
[----:B------:R-:W-:Y:S01]  /*3370*/  UIADD3 UR16, UR7, 0x202, URZ ;  /* 0x0000020207107890 */ /* 0x000fe2000fffe03f */
[----:B------:R-:W-:Y:S01]  /*3380*/  UMOV UR17, 0x80000020 ;  /* 0x8000002000117882 */ /* 0x000fe20000000000 */
[----:B------:R-:W-:-:S06]  /*3390*/  USEL UR7, URZ, 0x1, UP0 ;  /* 0x000000013f077887 */ /* 0x000fcc0008000000 */
[----:B------:R-:W-:-:S03]  /*33a0*/  ISETP.NE.AND P0, PT, RZ, UR7, PT ;  /* 0x00000007ff007c0c */ /* 0x000fc6000bf05270 */
[----:B------:R-:W-:Y:S03]  /*33b0*/  QGMMA.64x128x32.F32.E4M3.E4M3 R24, gdesc[UR16], R24, gsb0 ;  /* 0x01e00000101879f3 */ /* 0x000fe60008000818 */
[----:B------:R-:W-:-:S07]  /*33c0*/  WARPGROUP.DEPBAR.LE gsb0, 0x1 ;  /* 0x00008000000079c5 */ /* 0x000fce0000010100 */
[----:B------:R-:W-:Y:S05]  /*33d0*/  @!P0 BRA `(.L_x_29) ;  /* 0x0000000c00808947 */ /* 0x000fea0003800000 */
[----:B------:R-:W-:Y:S02]  /*33e0*/  WARPGROUP.DEPBAR.LE gsb0, 0x0 ;  /* 0x00008000000079c5 */ /* 0x000fe40000010000 */
[----:B------:R-:W-:-:S01]  /*33f0*/  FADD R226, R88, R226 ;  /* 0x000000e258e27221 */ /* 0x000fc20000000000 */
[----:B------:R-:W-:Y:S01]  /*3400*/  FADD R225, R89, R225 ;  /* 0x000000e159e17221 */ /* 0x000fe20000000000 */
[----:B------:R1:W-:Y:S01]  /*3410*/  STL [R1+0x90], R227 ;  /* 0x000090e301007387 */ /* 0x0003e20000100800 */
[----:B------:R-:W-:-:S01]  /*3420*/  FADD R224, R90, R224 ;  /* 0x000000e05ae07221 */ /* 0x000fc20000000000 */
[----:B------:R-:W-:Y:S01]  /*3430*/  FADD R223, R91, R223 ;  /* 0x000000df5bdf7221 */ /* 0x000fe20000000000 */
[----:B------:R-:W-:-:S01]  /*3440*/  FADD R222, R92, R222 ;  /* 0x000000de5cde7221 */ /* 0x000fc20000000000 */
[----:B------:R-:W-:Y:S01]  /*3450*/  FADD R221, R93, R221 ;  /* 0x000000dd5ddd7221 */ /* 0x000fe20000000000 */
[----:B-1----:R-:W2:Y:S04]  /*3460*/  LDL.LU R227, [R1+0x30] ;  /* 0x0000300001e37983 */ /* 0x002ea80000300800 */
[----:B------:R1:W-:Y:S01]  /*3470*/  STL [R1+0x94], R226 ;  /* 0x000094e201007387 */ /* 0x0003e20000100800 */
[----:B------:R-:W-:-:S01]  /*3480*/  FADD R220, R94, R220 ;  /* 0x000000dc5edc7221 */ /* 0x000fc20000000000 */
[----:B------:R-:W-:-:S02]  /*3490*/  FADD R219, R95, R219 ;  /* 0x000000db5fdb7221 */ /* 0x000fc40000000000 */
[----:B-1----:R-:W3:Y:S04]  /*34a0*/  LDL.LU R226, [R1+0x2c] ;  /* 0x00002c0001e27983 */ /* 0x002ee80000300800 */
[----:B------:R1:W-:Y:S01]  /*34b0*/  STL [R1+0x98], R225 ;  /* 0x000098e101007387 */ /* 0x0003e20000100800 */
[----:B------:R-:W-:-:S03]  /*34c0*/  FADD R218, R96, R218 ;  /* 0x000000da60da7221 */ /* 0x000fc60000000000 */
[----:B-1----:R-:W4:Y:S04]  /*34d0*/  LDL.LU R225, [R1+0x28] ;  /* 0x0000280001e17983 */ /* 0x002f280000300800 */
        /* <DEDUP_REMOVED lines=9> */
[----:B------:R1:W-:Y:S04]  /*3570*/  STL [R1+0xa8], R221 ;  /* 0x0000a8dd01007387 */ /* 0x0003e80000100800 */
        /* <DEDUP_REMOVED lines=12> */
[----:B-1----:R-:W4:Y:S01]  /*3640*/  LDL.LU R215, [R1] ;  /* 0x0000000001d77983 */ /* 0x002f220000300800 */
[----:B------:R-:W-:-:S01]  /*3650*/  FADD R214, R100, R214 ;  /* 0x000000d664d67221 */ /* 0x000fc20000000000 */
[----:B------:R-:W-:Y:S01]  /*3660*/  FADD R213, R101, R213 ;  /* 0x000000d565d57221 */ /* 0x000fe20000000000 */
[----:B------:R-:W-:-:S01]  /*3670*/  FADD R212, R102, R212 ;  /* 0x000000d466d47221 */ /* 0x000fc20000000000 */
[----:B------:R-:W-:Y:S01]  /*3680*/  FADD R211, R103, R211 ;  /* 0x000000d367d37221 */ /* 0x000fe20000000000 */
[----:B------:R-:W-:-:S01]  /*3690*/  FADD R210, R104, R210 ;  /* 0x000000d268d27221 */ /* 0x000fc20000000000 */
[----:B------:R-:W-:Y:S01]  /*36a0*/  STL [R1+0xc4], R214 ;  /* 0x0000c4d601007387 */ /* 0x000fe20000100800 */
        /* <DEDUP_REMOVED lines=11> */
[----:B------:R1:W-:Y:S01]  /*3760*/  STL [R1+0xd0], R211 ;  /* 0x0000d0d301007387 */ /* 0x0003e20000100800 */
[----:B------:R-:W-:-:S01]  /*3770*/  FADD R200, R114, R200 ;  /* 0x000000c872c87221 */ /* 0x000fc20000000000 */
[----:B------:R-:W-:Y:S01]  /*3780*/  FADD R199, R115, R199 ;  /* 0x000000c773c77221 */ /* 0x000fe20000000000 */
        /* <DEDUP_REMOVED lines=69> */
[----:B-----5:R-:W-:Y:S01]  /*3be0*/  FADD R0, R57, R0 ;  /* 0x0000000039007221 */ /* 0x020fe20000000000 */
[----:B--2---:R-:W-:-:S01]  /*3bf0*/  FADD R227, R70, R227 ;  /* 0x000000e346e37221 */ /* 0x004fc20000000000 */
[----:B---3--:R-:W-:Y:S01]  /*3c00*/  FADD R226, R69, R226 ;  /* 0x000000e245e27221 */ /* 0x008fe20000000000 */
[----:B----4-:R-:W-:-:S01]  /*3c10*/  FADD R225, R68, R225 ;  /* 0x000000e144e17221 */ /* 0x010fc20000000000 */
        /* <DEDUP_REMOVED lines=9> */
[----:B------:R-:W-:-:S05]  /*3cb0*/  FADD R215, R58, R215 ;  /* 0x000000d73ad77221 */ /* 0x000fca0000000000 */
[----:B------:R2:W-:Y:S04]  /*3cc0*/  STL [R1], R215 ;  /* 0x000000d701007387 */ /* 0x0005e80000100800 */
[----:B------:R3:W-:Y:S04]  /*3cd0*/  STL [R1+0x4], R216 ;  /* 0x000004d801007387 */ /* 0x0007e80000100800 */
        /* <DEDUP_REMOVED lines=8> */
[----:B-1----:R-:W4:Y:S04]  /*3d60*/  LDL.LU R211, [R1+0x34] ;  /* 0x0000340001d37983 */ /* 0x002f280000300800 */
[----:B------:R1:W-:Y:S04]  /*3d70*/  STL [R1+0x28], R225 ;  /* 0x000028e101007387 */ /* 0x0003e80000100800 */
[----:B------:R-:W4:Y:S04]  /*3d80*/  LDL.LU R212, [R1+0x38] ;  /* 0x0000380001d47983 */ /* 0x000f280000300800 */
[----:B------:R1:W-:Y:S04]  /*3d90*/  STL [R1+0x2c], R226 ;  /* 0x00002ce201007387 */ /* 0x0003e80000100800 */
[----:B------:R-:W4:Y:S04]  /*3da0*/  LDL.LU R213, [R1+0x3c] ;  /* 0x00003c0001d57983 */ /* 0x000f280000300800 */
[----:B------:R1:W-:Y:S04]  /*3db0*/  STL [R1+0x30], R227 ;  /* 0x000030e301007387 */ /* 0x0003e80000100800 */
[----:B------:R-:W4:Y:S04]  /*3dc0*/  LDL.LU R214, [R1+0x40] ;  /* 0x0000400001d67983 */ /* 0x000f280000300800 */
[----:B--2---:R-:W2:Y:S04]  /*3dd0*/  LDL.LU R215, [R1+0x44] ;  /* 0x0000440001d77983 */ /* 0x004ea80000300800 */
[----:B---3--:R-:W3:Y:S04]  /*3de0*/  LDL.LU R216, [R1+0x48] ;  /* 0x0000480001d87983 */ /* 0x008ee80000300800 */
[----:B----4-:R-:W4:Y:S04]  /*3df0*/  LDL.LU R217, [R1+0x4c] ;  /* 0x00004c0001d97983 */ /* 0x010f280000300800 */
[----:B0-----:R-:W4:Y:S04]  /*3e00*/  LDL.LU R218, [R1+0x50] ;  /* 0x0000500001da7983 */ /* 0x001f280000300800 */
[----:B------:R-:W4:Y:S04]  /*3e10*/  LDL.LU R219, [R1+0x54] ;  /* 0x0000540001db7983 */ /* 0x000f280000300800 */
[----:B------:R-:W4:Y:S04]  /*3e20*/  LDL.LU R220, [R1+0x58] ;  /* 0x0000580001dc7983 */ /* 0x000f280000300800 */
[----:B------:R-:W4:Y:S04]  /*3e30*/  LDL.LU R221, [R1+0x5c] ;  /* 0x00005c0001dd7983 */ /* 0x000f280000300800 */
[----:B------:R-:W4:Y:S04]  /*3e40*/  LDL.LU R222, [R1+0x60] ;  /* 0x0000600001de7983 */ /* 0x000f280000300800 */
[----:B------:R-:W4:Y:S04]  /*3e50*/  LDL.LU R223, [R1+0x64] ;  /* 0x0000640001df7983 */ /* 0x000f280000300800 */
[----:B------:R-:W4:Y:S04]  /*3e60*/  LDL.LU R224, [R1+0x68] ;  /* 0x0000680001e07983 */ /* 0x000f280000300800 */
[----:B-1----:R-:W4:Y:S04]  /*3e70*/  LDL.LU R225, [R1+0x6c] ;  /* 0x00006c0001e17983 */ /* 0x002f280000300800 */
[----:B------:R-:W4:Y:S04]  /*3e80*/  LDL.LU R226, [R1+0x70] ;  /* 0x0000700001e27983 */ /* 0x000f280000300800 */
[----:B------:R-:W4:Y:S01]  /*3e90*/  LDL.LU R227, [R1+0x74] ;  /* 0x0000740001e37983 */ /* 0x000f220000300800 */
[----:B------:R-:W-:-:S05]  /*3ea0*/  FADD R211, R71, R211 ;  /* 0x000000d347d37221 */ /* 0x000fca0000000000 */
[----:B------:R0:W-:Y:S01]  /*3eb0*/  STL [R1+0x34], R211 ;  /* 0x000034d301007387 */ /* 0x0001e20000100800 */
[----:B------:R-:W-:-:S03]  /*3ec0*/  FADD R212, R72, R212 ;  /* 0x000000d448d47221 */ /* 0x000fc60000000000 */
[----:B0-----:R1:W5:Y:S01]  /*3ed0*/  LDL.LU R211, [R1+0xd0] ;  /* 0x0000d00001d37983 */ /* 0x0013620000300800 */
[----:B------:R-:W-:-:S03]  /*3ee0*/  FADD R213, R73, R213 ;  /* 0x000000d549d57221 */ /* 0x000fc60000000000 */
[----:B------:R0:W-:Y:S01]  /*3ef0*/  STL [R1+0x38], R212 ;  /* 0x000038d401007387 */ /* 0x0001e20000100800 */
[----:B------:R-:W-:-:S01]  /*3f00*/  FADD R214, R74, R214 ;  /* 0x000000d64ad67221 */ /* 0x000fc20000000000 */
[----:B--2---:R-:W-:Y:S02]  /*3f10*/  FADD R215, R75, R215 ;  /* 0x000000d74bd77221 */ /* 0x004fe40000000000 */
[----:B0-----:R1:W5:Y:S01]  /*3f20*/  LDL.LU R212, [R1+0xcc] ;  /* 0x0000cc0001d47983 */ /* 0x0013620000300800 */
[----:B---3--:R-:W-:-:S03]  /*3f30*/  FADD R216, R76, R216 ;  /* 0x000000d84cd87221 */ /* 0x008fc60000000000 */
[----:B------:R0:W-:Y:S01]  /*3f40*/  STL [R1+0x3c], R213 ;  /* 0x00003cd501007387 */ /* 0x0001e20000100800 */
[----:B----4-:R-:W-:-:S03]  /*3f50*/  FADD R217, R77, R217 ;  /* 0x000000d94dd97221 */ /* 0x010fc60000000000 */
[----:B0-----:R1:W5:Y:S01]  /*3f60*/  LDL.LU R213, [R1+0xc8] ;  /* 0x0000c80001d57983 */ /* 0x0013620000300800 */
[----:B------:R-:W-:-:S03]  /*3f70*/  FADD R218, R78, R218 ;  /* 0x000000da4eda7221 */ /* 0x000fc60000000000 */
[----:B------:R0:W-:Y:S01]  /*3f80*/  STL [R1+0x40], R214 ;  /* 0x000040d601007387 */ /* 0x0001e20000100800 */
[----:B------:R-:W-:-:S01]  /*3f90*/  FADD R219, R79, R219 ;  /* 0x000000db4fdb7221 */ /* 0x000fc20000000000 */
[----:B------:R-:W-:Y:S02]  /*3fa0*/  FADD R220, R80, R220 ;  /* 0x000000dc50dc7221 */ /* 0x000fe40000000000 */
[----:B0-----:R1:W5:Y:S04]  /*3fb0*/  LDL.LU R214, [R1+0xc4] ;  /* 0x0000c40001d67983 */ /* 0x0013680000300800 */
[----:B------:R0:W-:Y:S01]  /*3fc0*/  STL [R1+0x44], R215 ;  /* 0x000044d701007387 */ /* 0x0001e20000100800 */
[----:B------:R-:W-:-:S01]  /*3fd0*/  FADD R221, R81, R221 ;  /* 0x000000dd51dd7221 */ /* 0x000fc20000000000 */
[----:B------:R-:W-:-:S02]  /*3fe0*/  FADD R222, R82, R222 ;  /* 0x000000de52de7221 */ /* 0x000fc40000000000 */
[----:B0-----:R1:W5:Y:S04]  /*3ff0*/  LDL.LU R215, [R1+0xc0] ;  /* 0x0000c00001d77983 */ /* 0x0013680000300800 */
[----:B------:R0:W-:Y:S01]  /*4000*/  STL [R1+0x48], R216 ;  /* 0x000048d801007387 */ /* 0x0001e20000100800 */
[----:B------:R-:W-:-:S03]  /*4010*/  FADD R223, R83, R223 ;  /* 0x000000df53df7221 */ /* 0x000fc60000000000 */
        /* <DEDUP_REMOVED lines=13> */
[----:B------:R0:W-:Y:S04]  /*40f0*/  STL [R1+0x5c], R221 ;  /* 0x00005cdd01007387 */ /* 0x0001e80000100800 */
        /* <DEDUP_REMOVED lines=12> */
[----:B0-----:R1:W5:Y:S01]  /*41c0*/  LDL.LU R227, [R1+0x90] ;  /* 0x0000900001e37983 */ /* 0x0013620000300800 */
[----:B------:R-:W-:-:S05]  /*41d0*/  UMOV UR6, URZ ;  /* 0x0000003f00067c82 */ /* 0x000fca0008000000 */
.L_x_29:
[----:B------:R-:W-:Y:S05]  /*41e0*/  @!P1 BRA `(.L_x_30) ;  /* 0x0000000000049947 */ /* 0x000fea0003800000 */
[----:B------:R-:W-:Y:S01]  /*41f0*/  BPT.TRAP 0x1 ;  /* 0x000000040000795c */ /* 0x000fe20000300000 */
.L_x_30:
[----:B------:R2:W-:Y:S04]  /*4200*/  STL [R1+0x94], R2 ;  /* 0x0000940201007387 */ /* 0x0005e80000100800 */
[----:B--2---:R-:W2:Y:S04]  /*4210*/  LDL R2, [R1+0x78] ;  /* 0x0000780001027983 */ /* 0x004ea80000100800 */
[----:B-----5:R3:W-:Y:S04]  /*4220*/  STL [R1+0x90], R0 ;  /* 0x0000900001007387 */ /* 0x0207e80000100800 */
[----:B---3--:R-:W3:Y:S01]  /*4230*/  LDL R0, [R1+0x7c] ;  /* 0x00007c0001007983 */ /* 0x008ee20000100800 */
[----:B0-----:R-:W-:Y:S01]  /*4240*/  IMAD.U32 R229, RZ, RZ, UR24 ;  /* 0x00000018ffe57e24 */ /* 0x001fe2000f8e00ff */
[----:B--2---:R-:W-:-:S02]  /*4250*/  ISETP.NE.AND P0, PT, R2, RZ, PT ;  /* 0x000000ff0200720c */ /* 0x004fc40003f05270 */
[----:B------:R0:W5:Y:S11]  /*4260*/  LDL.LU R2, [R1+0x94] ;  /* 0x0000940001027983 */ /* 0x0001760000300800 */
[----:B------:R-:W-:-:S05]  /*4270*/  @P0 LEA R229, R229, UR10, 0x3 ;  /* 0x0000000ae5e50c11 */ /* 0x000fca000f8e18ff */
[----:B------:R-:W-:-:S05]  /*4280*/  @P0 VIADD R229, R229, 0x48 ;  /* 0x00000048e5e50836 */ /* 0x000fca0000000000 */
[----:B---3--:R-:W-:Y:S02]  /*4290*/  @P0 PRMT R229, R0, 0x654, R229 ;  /* 0x0000065400e50816 */ /* 0x008fe400000000e5 */
[----:B------:R0:W5:Y:S01]  /*42a0*/  LDL.LU R0, [R1+0x90] ;  /* 0x0000900001007983 */ /* 0x0001620000300800 */
[----:B------:R-:W-:Y:S01]  /*42b0*/  UISETP.GT.U32.AND UP0, UPT, UR13, 0x1, UPT ;  /* 0x000000010d00788c */ /* 0x000fe2000bf04070 */
[----:B------:R0:W-:Y:S05]  /*42c0*/  @P0 SYNCS.ARRIVE.TRANS64.RED.A1T0 RZ, [R229+URZ], RZ ;  /* 0x000000ffe5ff09a7 */ /* 0x0001ea000810043f */
[----:B------:R-:W-:-:S13]  /*42d0*/  PLOP3.LUT P0, PT, PT, PT, UP0, 0x80, 0x0 ;  /* 0x000000000000781c */ /* 0x000fda0003f0f008 */
[----:B0-----:R-:W-:Y:S05]  /*42e0*/  @P0 BRA `(.L_x_31) ;  /* 0x0000000000040947 */ /* 0x001fea0003800000 */
[----:B------:R-:W-:Y:S01]  /*42f0*/  BPT.TRAP 0x1 ;  /* 0x000000040000795c */ /* 0x000fe20000300000 */
.L_x_31:
[----:B------:R-:W-:Y:S01]  /*4300*/  UIADD3 UR12, UR12, 0x1, URZ ;  /* 0x000000010c0c7890 */ /* 0x000fe2000fffe03f */
[C---:B------:R-:W-:Y:S01]  /*4310*/  ISETP.GT.AND P0, PT, R228.reuse, 0x1, PT ;  /* 0x00000001e400780c */ /* 0x040fe20003f04270 */
[----:B------:R-:W-:Y:S01]  /*4320*/  UIADD3 UR24, UR24, 0x1, URZ ;  /* 0x0000000118187890 */ /* 0x000fe2000fffe03f */
[----:B------:R-:W-:Y:S01]  /*4330*/  VIADD R228, R228, 0xffffffff ;  /* 0xffffffffe4e47836 */ /* 0x000fe20000000000 */
[----:B------:R-:W-:Y:S02]  /*4340*/  UISETP.NE.AND UP0, UPT, UR12, 0x9, UPT ;  /* 0x000000090c00788c */ /* 0x000fe4000bf05270 */
[----:B------:R-:W-:Y:S02]  /*4350*/  UISETP.NE.AND UP1, UPT, UR24, 0x9, UPT ;  /* 0x000000091800788c */ /* 0x000fe4000bf25270 */
[----:B------:R-:W-:Y:S02]  /*4360*/  USEL UR8, URZ, 0x1, UP0 ;  /* 0x000000013f087887 */ /* 0x000fe40008000000 */
[----:B------:R-:W-:-:S02]  /*4370*/  USEL UR12, UR12, URZ, UP0 ;  /* 0x0000003f0c0c7287 */ /* 0x000fc40008000000 */
[----:B------:R-:W-:Y:S02]  /*4380*/  USEL UR24, UR24, URZ, UP1 ;  /* 0x0000003f18187287 */ /* 0x000fe40008800000 */
[----:B------:R-:W-:Y:S01]  /*4390*/  LOP3.LUT R227, R227, UR8, RZ, 0x3c, !PT ;  /* 0x00000008e3e37c12 */ /* 0x000fe2000f8e3cff */
[----:B------:R-:W-:Y:S01]  /*43a0*/  UMOV UR8, 0x1 ;  /* 0x0000000100087882 */ /* 0x000fe20000000000 */
[----:B------:R-:W-:Y:S08]  /*43b0*/  @P0 BRA `(.L_x_32) ;  /* 0xffffffec00480947 */ /* 0x000ff0000383ffff */
.L_x_24:
[----:B------:R-:W-:-:S04]  /*43c0*/  UISETP.NE.AND UP0, UPT, UR6, URZ, UPT ;  /* 0x0000003f0600728c */ /* 0x000fc8000bf05270 */
[----:B------:R-:W-:-:S06]  /*43d0*/  USEL UR6, URZ, 0x1, !UP0 ;  /* 0x000000013f067887 */ /* 0x000fcc000c000000 */
[----:B------:R-:W-:-:S13]  /*43e0*/  ISETP.NE.AND P0, PT, RZ, UR6, PT ;  /* 0x00000006ff007c0c */ /* 0x000fda000bf05270 */
[----:B------:R-:W-:Y:S05]  /*43f0*/  @!P0 BRA `(.L_x_33) ;  /* 0x0000000c00dc8947 */ /* 0x000fea0003800000 */
[----:B------:R-:W2:Y:S04]  /*4400*/  LDL.LU R227, [R1+0x74] ;  /* 0x0000740001e37983 */ /* 0x000ea80000300800 */
[----:B--2---:R0:W-:Y:S04]  /*4410*/  STL [R1+0x90], R227 ;  /* 0x000090e301007387 */ /* 0x0041e80000100800 */
[----:B0-----:R-:W2:Y:S04]  /*4420*/  LDL.LU R227, [R1+0x70] ;  /* 0x0000700001e37983 */ /* 0x001ea80000300800 */
        /* <DEDUP_REMOVED lines=55> */
[----:B0-----:R-:W2:Y:S01]  /*47a0*/  LDL.LU R227, [R1] ;  /* 0x0000000001e37983 */ /* 0x001ea20000300800 */
[----:B------:R-:W-:-:S02]  /*47b0*/  WARPGROUP.DEPBAR.LE gsb0, 0x0 ;  /* 0x00008000000079c5 */ /* 0x000fc40000010000 */
[----:B------:R-:W-:Y:S01]  /*47c0*/  FADD R226, R88, R226 ;  /* 0x000000e258e27221 */ /* 0x000fe20000000000 */
        /* <DEDUP_REMOVED lines=95> */
[----:B-----5:R-:W-:Y:S01]  /*4dc0*/  FADD R2, R56, R2 ;  /* 0x0000000238027221 */ /* 0x020fe20000000000 */
[----:B------:R-:W-:Y:S01]  /*4dd0*/  FADD R0, R57, R0 ;  /* 0x0000000039007221 */ /* 0x000fe20000000000 */
[----:B--2---:R-:W-:-:S05]  /*4de0*/  FADD R227, R58, R227 ;  /* 0x000000e33ae37221 */ /* 0x004fca0000000000 */
[----:B------:R0:W-:Y:S04]  /*4df0*/  STL [R1], R227 ;  /* 0x000000e301007387 */ /* 0x0001e80000100800 */
[----:B0-----:R-:W2:Y:S02]  /*4e00*/  LDL.LU R227, [R1+0x100] ;  /* 0x0001000001e37983 */ /* 0x001ea40000300800 */
[----:B--2---:R-:W-:-:S05]  /*4e10*/  FADD R227, R59, R227 ;  /* 0x000000e33be37221 */ /* 0x004fca0000000000 */
[----:B------:R0:W-:Y:S04]  /*4e20*/  STL [R1+0x4], R227 ;  /* 0x000004e301007387 */ /* 0x0001e80000100800 */
        /* <DEDUP_REMOVED lines=83> */
[----:B------:R0:W-:Y:S02]  /*5360*/  STL [R1+0x74], R227 ;  /* 0x000074e301007387 */ /* 0x0001e40000100800 */
.L_x_33:
[----:B------:R-:W-:Y:S02]  /*5370*/  WARPGROUP.DEPBAR.LE gsb0, 0x0 ;  /* 0x00008000000079c5 */ /* 0x000fe40000010000 */
[----:B------:R-:W2:Y:S02]  /*5380*/  LDC R24, c[0x0][0x28c] ;  /* 0x0000a300ff187b82 */ /* 0x000ea40000000800 */
[----:B--2---:R-:W-:-:S13]  /*5390*/  ISETP.GE.AND P0, PT, R24, 0x1, PT ;  /* 0x000000011800780c */ /* 0x004fda0003f06270 */
[----:B------:R-:W-:Y:S05]  /*53a0*/  @!P0 BRA `(.L_x_34) ;  /* 0x0000000000648947 */ /* 0x000fea0003800000 */
[----:B------:R-:W-:-:S06]  /*53b0*/  UISETP.NE.AND UP0, UPT, UR23, 0x3, UPT ;  /* 0x000000031700788c */ /* 0x000fcc000bf05270 */
[----:B------:R-:W-:-:S13]  /*53c0*/  PLOP3.LUT P0, PT, PT, PT, UP0, 0x80, 0x0 ;  /* 0x000000000000781c */ /* 0x000fda0003f0f008 */
[----:B------:R-:W-:Y:S05]  /*53d0*/  @!P0 BRA `(.L_x_35) ;  /* 0x0000000000048947 */ /* 0x000fea0003800000 */
[----:B------:R-:W-:Y:S01]  /*53e0*/  BPT.TRAP 0x1 ;  /* 0x000000040000795c */ /* 0x000fe20000300000 */
.L_x_35:
[----:B0-----:R-:W2:Y:S01]  /*53f0*/  LDL R227, [R1+0x78] ;  /* 0x0000780001e37983 */ /* 0x001ea20000100800 */
[----:B------:R-:W-:Y:S01]  /*5400*/  BSSY B0, `(.L_x_36) ;  /* 0x000000f000007945 */ /* 0x000fe20003800000 */
[----:B--2---:R-:W-:-:S13]  /*5410*/  ISETP.NE.AND P0, PT, R227, RZ, PT ;  /* 0x000000ffe300720c */ /* 0x004fda0003f05270 */
[----:B------:R-:W-:Y:S05]  /*5420*/  @!P0 BRA `(.L_x_37) ;  /* 0x0000000000308947 */ /* 0x000fea0003800000 */
[----:B------:R-:W2:Y:S01]  /*5430*/  LDL R227, [R1+0x7c] ;  /* 0x00007c0001e37983 */ /* 0x000ea20000100800 */
[----:B------:R-:W-:-:S04]  /*5440*/  UISETP.LT.AND UP0, UPT, UR9, 0x1, UPT ;  /* 0x000000010900788c */ /* 0x000fc8000bf01270 */
[----:B------:R-:W-:-:S04]  /*5450*/  USEL UR8, UR9, 0x1, UP0 ;  /* 0x0000000109087887 */ /* 0x000fc80008000000 */
[----:B------:R-:W-:-:S04]  /*5460*/  UIADD3 UR8, UR5, UR9, -UR8 ;  /* 0x0000000905087290 */ /* 0x000fc8000fffe808 */
[----:B------:R-:W-:-:S04]  /*5470*/  UIMAD.WIDE.U32 UR6, UR8, 0x38e38e39, URZ ;  /* 0x38e38e39080678a5 */ /* 0x000fc8000f8e003f */
[----:B------:R-:W-:-:S04]  /*5480*/  USHF.R.U32.HI UR6, URZ, 0x1, UR7 ;  /* 0x000000013f067899 */ /* 0x000fc80008011607 */
[----:B------:R-:W-:-:S04]  /*5490*/  UIMAD UR8, UR6, -0x9, UR8 ;  /* 0xfffffff7060878a4 */ /* 0x000fc8000f8e0208 */
[----:B------:R-:W-:-:S04]  /*54a0*/  ULEA UR8, UR8, UR10, 0x3 ;  /* 0x0000000a08087291 */ /* 0x000fc8000f8e183f */
[----:B------:R-:W-:-:S06]  /*54b0*/  UIADD3 UR8, UR8, 0x48, URZ ;  /* 0x0000004808087890 */ /* 0x000fcc000fffe03f */
[----:B------:R-:W-:-:S05]  /*54c0*/  IMAD.U32 R24, RZ, RZ, UR8 ;  /* 0x00000008ff187e24 */ /* 0x000fca000f8e00ff */
[----:B--2---:R-:W-:-:S04]  /*54d0*/  PRMT R24, R227, 0x654, R24 ;  /* 0x00000654e3187816 */ /* 0x004fc80000000018 */
[----:B------:R0:W-:Y:S03]  /*54e0*/  SYNCS.ARRIVE.TRANS64.RED.A1T0 RZ, [R24+URZ], RZ ;  /* 0x000000ff18ff79a7 */ /* 0x0001e6000810043f */
.L_x_37:
[----:B------:R-:W-:Y:S05]  /*54f0*/  BSYNC B0 ;  /* 0x0000000000007941 */ /* 0x000fea0003800000 */
.L_x_36:
[----:B------:R-:W-:-:S06]  /*5500*/  UISETP.GT.U32.AND UP0, UPT, UR13, 0x1, UPT ;  /* 0x000000010d00788c */ /* 0x000fcc000bf04070 */
[----:B------:R-:W-:-:S13]  /*5510*/  PLOP3.LUT P0, PT, PT, PT, UP0, 0x80, 0x0 ;  /* 0x000000000000781c */ /* 0x000fda0003f0f008 */
[----:B------:R-:W-:Y:S05]  /*5520*/  @P0 BRA `(.L_x_34) ;  /* 0x0000000000040947 */ /* 0x000fea0003800000 */
[----:B------:R-:W-:Y:S01]  /*5530*/  BPT.TRAP 0x1 ;  /* 0x000000040000795c */ /* 0x000fe20000300000 */
.L_x_34:
[----:B-----5:R2:W-:Y:S01]  /*5540*/  STL [R1+0x94], R2 ;  /* 0x0000940201007387 */ /* 0x0205e20000100800 */
[----:B------:R-:W3:Y:S01]  /*5550*/  LDC R29, c[0x0][0x288] ;  /* 0x0000a200ff1d7b82 */ /* 0x000ee20000000800 */
[----:B------:R-:W-:Y:S02]  /*5560*/  UIADD3 UR10, UR9, UR5, URZ ;  /* 0x00000005090a7290 */ /* 0x000fe4000fffe03f */
[----:B------:R-:W-:Y:S01]  /*5570*/  USHF.R.S32.HI UR11, URZ, 0x1f, UR22 ;  /* 0x0000001f3f0b7899 */ /* 0x000fe20008011416 */
[----:B------:R-:W-:Y:S01]  /*5580*/  ULDC.64 UR6, c[0x0][0x5d0] ;  /* 0x0001740000067ab9 */ /* 0x000fe20000000a00 */
[----:B------:R-:W-:Y:S01]  /*5590*/  ULDC UR12, c[0x0][0x284] ;  /* 0x0000a100000c7ab9 */ /* 0x000fe20000000800 */
[----:B--2---:R-:W2:Y:S04]  /*55a0*/  LDL.LU R2, [R1+0x88] ;  /* 0x0000880001027983 */ /* 0x004ea80000300800 */
[----:B------:R4:W-:Y:S04]  /*55b0*/  STL [R1+0x90], R0 ;  /* 0x0000900001007387 */ /* 0x0009e80000100800 */
[----:B0-----:R-:W3:Y:S01]  /*55c0*/  LDL.LU R227, [R1+0x8c] ;  /* 0x00008c0001e37983 */ /* 0x001ee20000300800 */
[----:B----4-:R-:W0:Y:S02]  /*55d0*/  S2R R0, SR_TID.X ;  /* 0x0000000000007919 */ /* 0x010e240000002100 */
[----:B0-----:R-:W-:-:S02]  /*55e0*/  SHF.R.U32.HI R24, RZ, 0x2, R0 ;  /* 0x00000002ff187819 */ /* 0x001fc40000011600 */
[----:B------:R-:W-:Y:S02]  /*55f0*/  LOP3.LUT R26, R0, 0x60, RZ, 0xc0, !PT ;  /* 0x00000060001a7812 */ /* 0x000fe400078ec0ff */
[----:B------:R-:W-:Y:S02]  /*5600*/  SHF.R.U32.HI R27, RZ, 0x7, R0 ;  /* 0x00000007ff1b7819 */ /* 0x000fe40000011600 */
[----:B------:R-:W-:Y:S02]  /*5610*/  LOP3.LUT R25, R24, 0x7, RZ, 0xc0, !PT ;  /* 0x0000000718197812 */ /* 0x000fe400078ec0ff */
[----:B------:R-:W-:Y:S02]  /*5620*/  SHF.R.U32.HI R28, RZ, 0x1, R26 ;  /* 0x00000001ff1c7819 */ /* 0x000fe4000001161a */
[----:B------:R-:W-:Y:S02]  /*5630*/  LOP3.LUT R24, R27, 0x1, RZ, 0xc0, !PT ;  /* 0x000000011b187812 */ /* 0x000fe400078ec0ff */
[----:B------:R-:W-:Y:S01]  /*5640*/  IADD3 R27, RZ, -R28, -R25 ;  /* 0x8000001cff1b7210 */ /* 0x000fe20007ffe819 */
[----:B------:R-:W-:-:S02]  /*5650*/  IMAD.SHL.U32 R32, R0, 0x2, RZ ;  /* 0x0000000200207824 */ /* 0x000fc400078e00ff */
[C---:B------:R-:W-:Y:S02]  /*5660*/  IMAD.SHL.U32 R26, R24.reuse, 0x40, RZ ;  /* 0x00000040181a7824 */ /* 0x040fe400078e00ff */
[----:B------:R-:W-:Y:S01]  /*5670*/  IMAD R42, R24, -0x40, R27 ;  /* 0xffffffc0182a7824 */ /* 0x000fe200078e021b */
[----:B------:R-:W-:Y:S01]  /*5680*/  LOP3.LUT R24, R0, 0x3, RZ, 0xc0, !PT ;  /* 0x0000000300187812 */ /* 0x000fe200078ec0ff */
[----:B--2---:R-:W-:Y:S02]  /*5690*/  IMAD.SHL.U32 R41, R2, 0x80, RZ ;  /* 0x0000008002297824 */ /* 0x004fe400078e00ff */
[----:B------:R0:W5:Y:S04]  /*56a0*/  LDL.LU R2, [R1+0x94] ;  /* 0x0000940001027983 */ /* 0x0001680000300800 */
[----:B------:R0:W5:Y:S01]  /*56b0*/  LDL.LU R0, [R1+0x90] ;  /* 0x0000900001007983 */ /* 0x0001620000300800 */
[----:B------:R-:W-:Y:S01]  /*56c0*/  LOP3.LUT R43, R26, 0x40, R25, 0xe2, !PT ;  /* 0x000000401a2b7812 */ /* 0x000fe200078ee219 */
[----:B---3--:R-:W-:Y:S01]  /*56d0*/  IMAD.SHL.U32 R25, R227, 0x100, RZ ;  /* 0x00000100e3197824 */ /* 0x008fe200078e00ff */
[----:B------:R-:W-:Y:S01]  /*56e0*/  UISETP.GT.U32.AND UP0, UPT, UR10, 0x8, UPT ;  /* 0x000000080a00788c */ /* 0x000fe2000bf04070 */
[C---:B------:R-:W-:Y:S01]  /*56f0*/  ISETP.GE.AND P0, PT, R41.reuse, R29, PT ;  /* 0x0000001d2900720c */ /* 0x040fe20003f06270 */
[----:B------:R-:W-:Y:S01]  /*5700*/  UIMAD UR5, UR11, UR6, URZ ;  /* 0x000000060b0572a4 */ /* 0x000fe2000f8e023f */
[----:B------:R-:W-:Y:S01]  /*5710*/  LOP3.LUT R32, R41, 0x6, R32, 0xf8, !PT ;  /* 0x0000000629207812 */ /* 0x000fe200078ef820 */
[----:B------:R-:W-:Y:S01]  /*5720*/  UISETP.LT.U32.AND UP0, UPT, UR9, 0x9, UP0 ;  /* 0x000000090900788c */ /* 0x000fe20008701070 */
[----:B------:R-:W-:Y:S01]  /*5730*/  ISETP.GE.OR P0, PT, R25, UR12, P0 ;  /* 0x0000000c19007c0c */ /* 0x000fe20008706670 */
[----:B------:R-:W-:Y:S01]  /*5740*/  UISETP.GE.U32.AND UP1, UPT, UR9, 0x9, UPT ;  /* 0x000000090900788c */ /* 0x000fe2000bf26070 */
[----:B------:R-:W-:Y:S01]  /*5750*/  IMAD.U32 R27, RZ, RZ, UR6 ;  /* 0x00000006ff1b7e24 */ /* 0x000fe2000f8e00ff */
[----:B------:R-:W-:Y:S01]  /*5760*/  UIMAD UR8, UR22, UR7, UR5 ;  /* 0x00000007160872a4 */ /* 0x000fe2000f8e0205 */
[----:B------:R-:W-:Y:S01]  /*5770*/  SHF.R.S32.HI R33, RZ, 0x1f, R32 ;  /* 0x0000001fff217819 */ /* 0x000fe20000011420 */
[----:B------:R-:W-:-:S02]  /*5780*/  UIMAD.WIDE.U32 UR6, UR10, 0x38e38e39, URZ ;  /* 0x38e38e390a0678a5 */ /* 0x000fc4000f8e003f */
[----:B------:R-:W-:Y:S02]  /*5790*/  USEL UR5, URZ, 0x1, !UP0 ;  /* 0x000000013f057887 */ /* 0x000fe4000c000000 */
[----:B------:R-:W-:Y:S01]  /*57a0*/  USHF.R.U32.HI UR6, URZ, 0x1, UR7 ;  /* 0x000000013f067899 */ /* 0x000fe20008011607 */
[----:B------:R-:W-:Y:S01]  /*57b0*/  IMAD.WIDE.U32 R26, R27, UR22, R32 ;  /* 0x000000161b1a7c25 */ /* 0x000fe2000f8e0020 */
[----:B------:R-:W-:Y:S01]  /*57c0*/  ULOP3.LUT UR4, UR4, UR5, URZ, 0x3c, !UPT ;  /* 0x0000000504047292 */ /* 0x000fe2000f8e3c3f */
[----:B------:R-:W-:Y:S02]  /*57d0*/  IADD3 R42, -R25, UR12, R42 ;  /* 0x0000000c192a7c10 */ /* 0x000fe4000fffe12a */
[----:B------:R-:W-:Y:S01]  /*57e0*/  IMAD.WIDE R38, R227, 0x100, RZ ;  /* 0x00000100e3267825 */ /* 0x000fe200078e02ff */
[----:B------:R-:W-:Y:S02]  /*57f0*/  UIMAD UR5, UR6, -0x9, UR10 ;  /* 0xfffffff7060578a4 */ /* 0x000fe4000f8e020a */
[----:B------:R-:W-:Y:S01]  /*5800*/  @UP1 ULOP3.LUT UR4, UR4, 0x1, UR6, 0x78, !UPT ;  /* 0x0000000104041892 */ /* 0x000fe2000f8e7806 */
[----:B------:R-:W-:-:S02]  /*5810*/  IMAD R24, R24, -0x2, R29 ;  /* 0xfffffffe18187824 */ /* 0x000fc400078e021d */
[----:B------:R-:W-:Y:S01]  /*5820*/  VIADD R27, R27, UR8 ;  /* 0x000000081b1b7c36 */ /* 0x000fe20008000000 */
[----:B------:R-:W-:Y:S01]  /*5830*/  LOP3.LUT R43, R38, R43, R28, 0xfe, !PT ;  /* 0x0000002b262b7212 */ /* 0x000fe200078efe1c */
[----:B------:R-:W-:Y:S02]  /*5840*/  IMAD.IADD R41, R24, 0x1, -R41 ;  /* 0x0000000118297824 */ /* 0x000fe400078e0a29 */
[----:B------:R-:W-:Y:S01]  /*5850*/  IMAD.MOV.U32 R40, RZ, RZ, -0x1 ;  /* 0xffffffffff287424 */ /* 0x000fe200078e00ff */
[----:B0-----:R-:W-:Y:S06]  /*5860*/  @P0 BRA `(.L_x_38) ;  /* 0x0000008c00fc0947 */ /* 0x001fec0003800000 */
[----:B------:R-:W0:Y:S01]  /*5870*/  LDC.64 R28, c[0x0][0x5c8] ;  /* 0x00017200ff1c7b82 */ /* 0x000e220000000a00 */
[----:B------:R-:W-:Y:S01]  /*5880*/  ULDC.64 UR6, c[0x0][0x5c0] ;  /* 0x0001700000067ab9 */ /* 0x000fe20000000a00 */
[----:B------:R-:W-:Y:S01]  /*5890*/  BSSY B0, `(.L_x_38) ;  /* 0x00008fc000007945 */ /* 0x000fe20003800000 */
[-C--:B0-----:R-:W-:Y:S01]  /*58a0*/  IMAD R24, R39, R28.reuse, RZ ;  /* 0x0000001c27187224 */ /* 0x081fe200078e02ff */
[----:B------:R-:W-:Y:S01]  /*58b0*/  SHF.L.U64.HI R34, R28, 0x3, R29 ;  /* 0x000000031c227819 */ /* 0x000fe2000001021d */
[----:B------:R-:W-:-:S04]  /*58c0*/  IMAD.WIDE.U32 R26, R43, R28, R26 ;  /* 0x0000001c2b1a7225 */ /* 0x000fc800078e001a */
[----:B------:R-:W-:Y:S01]  /*58d0*/  IMAD R25, R43, R29, R24 ;  /* 0x0000001d2b197224 */ /* 0x000fe200078e0218 */
[----:B------:R-:W-:Y:S01]  /*58e0*/  IADD3 R24, P3, R26, UR6, RZ ;  /* 0x000000061a187c10 */ /* 0x000fe2000ff7e0ff */
[C---:B------:R-:W-:Y:S01]  /*58f0*/  IMAD.SHL.U32 R35, R28.reuse, 0x8, RZ ;  /* 0x000000081c237824 */ /* 0x040fe200078e00ff */
[----:B------:R-:W-:Y:S01]  /*5900*/  LEA R30, P2, R28, R26, 0x7 ;  /* 0x0000001a1c1e7211 */ /* 0x000fe200078438ff */
[----:B------:R-:W-:-:S03]  /*5910*/  IMAD.IADD R27, R27, 0x1, R25 ;  /* 0x000000011b1b7824 */ /* 0x000fc600078e0219 */
[----:B------:R-:W-:Y:S02]  /*5920*/  IADD3 R26, P1, P0, R26, UR6, R35 ;  /* 0x000000061a1a7c10 */ /* 0x000fe4000f83e023 */
[----:B------:R-:W-:Y:S02]  /*5930*/  IADD3.X R25, R27, UR7, RZ, P3, !PT ;  /* 0x000000071b197c10 */ /* 0x000fe40009ffe4ff */
[----:B------:R-:W-:Y:S02]  /*5940*/  FSETP.NEU.AND P3, PT, RZ, UR21, PT ;  /* 0x00000015ff007c0b */ /* 0x000fe4000bf6d000 */
[----:B------:R-:W-:Y:S02]  /*5950*/  LEA.HI.X R31, R28, R27, R29, 0x7, P2 ;  /* 0x0000001b1c1f7211 */ /* 0x000fe400010f3c1d */
[C---:B------:R-:W-:Y:S02]  /*5960*/  IADD3 R28, P2, R30.reuse, UR6, RZ ;  /* 0x000000061e1c7c10 */ /* 0x040fe4000ff5e0ff */
[----:B------:R-:W-:-:S02]  /*5970*/  IADD3 R30, P5, P6, R30, UR6, R35 ;  /* 0x000000061e1e7c10 */ /* 0x000fc4000febe023 */
[----:B------:R-:W-:Y:S02]  /*5980*/  IADD3.X R29, R31, UR7, RZ, P2, !PT ;  /* 0x000000071f1d7c10 */ /* 0x000fe400097fe4ff */
[--C-:B------:R-:W-:Y:S02]  /*5990*/  IADD3.X R27, R27, UR7, R34.reuse, P1, P0 ;  /* 0x000000071b1b7c10 */ /* 0x100fe40008fe0422 */
[----:B------:R-:W-:Y:S01]  /*59a0*/  IADD3.X R31, R31, UR7, R34, P5, P6 ;  /* 0x000000071f1f7c10 */ /* 0x000fe2000afec422 */
[----:B------:R-:W-:Y:S06]  /*59b0*/  @!P3 BRA `(.L_x_39) ;  /* 0x0000006c001cb947 */ /* 0x000fec0003800000 */
[----:B------:R-:W-:Y:S01]  /*59c0*/  ULDC.64 UR16, c[0x0][0x5b8] ;  /* 0x00016e0000107ab9 */ /* 0x000fe20000000a00 */
[----:B------:R-:W-:Y:S01]  /*59d0*/  ISETP.GE.AND P0, PT, R42, 0x1, PT ;  /* 0x000000012a00780c */ /* 0x000fe20003f06270 */
[----:B------:R-:W-:Y:S02]  /*59e0*/  UIMAD UR6, UR11, UR16, URZ ;  /* 0x000000100b0672a4 */ /* 0x000fe4000f8e023f */
[----:B------:R-:W-:Y:S01]  /*59f0*/  IMAD.U32 R35, RZ, RZ, UR16 ;  /* 0x00000010ff237e24 */ /* 0x000fe2000f8e00ff */
[----:B------:R-:W-:Y:S01]  /*5a00*/  BSSY B1, `(.L_x_40) ;  /* 0x0000010000017945 */ /* 0x000fe20003800000 */
[----:B------:R-:W-:Y:S01]  /*5a10*/  ISETP.LT.OR P3, PT, R41, 0x1, !P0 ;  /* 0x000000012900780c */ /* 0x000fe20004761670 */
[----:B------:R-:W-:Y:S02]  /*5a20*/  UIMAD UR6, UR22, UR17, UR6 ;  /* 0x00000011160672a4 */ /* 0x000fe4000f8e0206 */
[----:B------:R-:W-:Y:S01]  /*5a30*/  IMAD.WIDE.U32 R32, R35, UR22, R32 ;  /* 0x0000001623207c25 */ /* 0x000fe2000f8e0020 */
[----:B------:R-:W-:-:S03]  /*5a40*/  ULDC.64 UR10, c[0x0][0x5a8] ;  /* 0x00016a00000a7ab9 */ /* 0x000fc60000000a00 */
[----:B------:R-:W-:Y:S02]  /*5a50*/  IMAD.MOV.U32 R36, RZ, RZ, R32 ;  /* 0x000000ffff247224 */ /* 0x000fe400078e0020 */
[----:B------:R-:W-:Y:S01]  /*5a60*/  VIADD R37, R33, UR6 ;  /* 0x0000000621257c36 */ /* 0x000fe20008000000 */
[----:B------:R-:W-:Y:S02]  /*5a70*/  ULDC.64 UR6, c[0x0][0x5b0] ;  /* 0x00016c0000067ab9 */ /* 0x000fe40000000a00 */
[----:B------:R-:W-:Y:S02]  /*5a80*/  IMAD R34, R39, UR6, RZ ;  /* 0x0000000627227c24 */ /* 0x000fe4000f8e02ff */
[----:B------:R-:W-:-:S04]  /*5a90*/  IMAD.WIDE.U32 R32, R43, UR6, R36 ;  /* 0x000000062b207c25 */ /* 0x000fc8000f8e0024 */
[--C-:B------:R-:W-:Y:S01]  /*5aa0*/  IMAD R35, R43, UR7, R34.reuse ;  /* 0x000000072b237c24 */ /* 0x100fe2000f8e0222 */
[----:B------:R-:W-:Y:S02]  /*5ab0*/  IADD3 R32, P1, R32, UR10, RZ ;  /* 0x0000000a20207c10 */ /* 0x000fe4000ff3e0ff */
[----:B------:R-:W-:Y:S02]  /*5ac0*/  PRMT R34, RZ, 0x7610, R34 ;  /* 0x00007610ff227816 */ /* 0x000fe40000000022 */
[----:B------:R-:W-:Y:S01]  /*5ad0*/  IADD3.X R33, R33, UR11, R35, P1, !PT ;  /* 0x0000000b21217c10 */ /* 0x000fe20008ffe423 */
[----:B------:R-:W-:Y:S08]  /*5ae0*/  @P3 BRA `(.L_x_41) ;  /* 0x0000000000043947 */ /* 0x000ff00003800000 */
[----:B------:R0:W5:Y:S02]  /*5af0*/  LDG.E.U8 R34, desc[UR14][R32.64] ;  /* 0x0000000e20227981 */ /* 0x000164000c1e1100 */
.L_x_41:
[----:B------:R-:W-:Y:S05]  /*5b00*/  BSYNC B1 ;  /* 0x0000000000017941 */ /* 0x000fea0003800000 */
.L_x_40:
[----:B-----5:R-:W-:Y:S01]  /*5b10*/  LOP3.LUT R34, R34, 0xff, RZ, 0xc0, !PT ;  /* 0x000000ff22227812 */ /* 0x020fe200078ec0ff */
[----:B------:R-:W-:Y:S01]  /*5b20*/  BSSY B1, `(.L_x_42) ;  /* 0x000000b000017945 */ /* 0x000fe20003800000 */
[----:B------:R-:W-:Y:S02]  /*5b30*/  ISETP.LT.OR P2, PT, R41, 0x2, !P0 ;  /* 0x000000022900780c */ /* 0x000fe40004741670 */
[----:B------:R-:W-:-:S05]  /*5b40*/  F2FP.F16.E4M3.UNPACK_B R34, R34 ;  /* 0x00000022ff22723e */ /* 0x000fca00020006ff */
[----:B------:R-:W-:-:S05]  /*5b50*/  HADD2.F32 R34, -RZ, R34.H0_H0 ;  /* 0x20000022ff227230 */ /* 0x000fca0000004100 */
[----:B------:R-:W-:Y:S01]  /*5b60*/  FMUL R35, R34, UR21 ;  /* 0x0000001522237c20 */ /* 0x000fe20008400000 */
[----:B------:R-:W-:-:S03]  /*5b70*/  PRMT R34, RZ, 0x7610, R34 ;  /* 0x00007610ff227816 */ /* 0x000fc60000000022 */
[----:B------:R-:W-:-:S05]  /*5b80*/  FFMA R35, R226, UR20, R35 ;  /* 0x00000014e2237c23 */ /* 0x000fca0008000023 */
[----:B------:R-:W-:-:S05]  /*5b90*/  F2FP.SATFINITE.E4M3.F32.PACK_AB_MERGE_C R35, RZ, R35, RZ ;  /* 0x00000023ff23723e */ /* 0x000fca00048070ff */
[----:B------:R2:W-:Y:S01]  /*5ba0*/  @!P3 STG.E.U8 desc[UR14][R24.64], R35 ;  /* 0x000000231800b986 */ /* 0x0005e2000c10110e */
[----:B------:R-:W-:Y:S05]  /*5bb0*/  @P2 BRA `(.L_x_43) ;  /* 0x0000000000042947 */ /* 0x000fea0003800000 */
[----:B------:R3:W5:Y:S02]  /*5bc0*/  LDG.E.U8 R34, desc[UR14][R32.64+0x1] ;  /* 0x0000010e20227981 */ /* 0x000764000c1e1100 */
.L_x_43:
[----:B------:R-:W-:Y:S05]  /*5bd0*/  BSYNC B1 ;  /* 0x0000000000017941 */ /* 0x000fea0003800000 */
.L_x_42:
[----:B-----5:R-:W-:Y:S01]  /*5be0*/  LOP3.LUT R34, R34, 0xff, RZ, 0xc0, !PT ;  /* 0x000000ff22227812 */ /* 0x020fe200078ec0ff */
[----:B------:R-:W-:Y:S01]  /*5bf0*/  BSSY B1, `(.L_x_44) ;  /* 0x0000013000017945 */ /* 0x000fe20003800000 */
[----:B------:R-:W-:Y:S02]  /*5c00*/  IADD3 R45, P1, R43, 0x8, RZ ;  /* 0x000000082b2d7810 */ /* 0x000fe40007f3e0ff */
[----:B------:R-:W-:-:S03]  /*5c10*/  F2FP.F16.E4M3.UNPACK_B R34, R34 ;  /* 0x00000022ff22723e */ /* 0x000fc600020006ff */
[----:B--2---:R-:W-:Y:S01]  /*5c20*/  IMAD.X R35, RZ, RZ, R39, P1 ;  /* 0x000000ffff237224 */ /* 0x004fe200008e0627 */
[----:B------:R-:W-:Y:S01]  /*5c30*/  ISETP.GE.AND P1, PT, R42, 0x9, PT ;  /* 0x000000092a00780c */ /* 0x000fe20003f26270 */
[----:B------:R-:W-:Y:S02]  /*5c40*/  HADD2.F32 R34, -RZ, R34.H0_H0 ;  /* 0x20000022ff227230 */ /* 0x000fe40000004100 */
[----:B------:R-:W-:Y:S01]  /*5c50*/  IMAD R46, R35, UR6, RZ ;  /* 0x00000006232e7c24 */ /* 0x000fe2000f8e02ff */
[----:B------:R-:W-:Y:S02]  /*5c60*/  ISETP.LT.OR P5, PT, R41, 0x1, !P1 ;  /* 0x000000012900780c */ /* 0x000fe40004fa1670 */
[----:B------:R-:W-:Y:S01]  /*5c70*/  FMUL R44, R34, UR21 ;  /* 0x00000015222c7c20 */ /* 0x000fe20008400000 */
[----:B------:R-:W-:-:S04]  /*5c80*/  IMAD.WIDE.U32 R34, R45, UR6, R36 ;  /* 0x000000062d227c25 */ /* 0x000fc8000f8e0024 */
[----:B------:R-:W-:Y:S01]  /*5c90*/  FFMA R44, R225, UR20, R44 ;  /* 0x00000014e12c7c23 */ /* 0x000fe2000800002c */
[----:B------:R-:W-:Y:S01]  /*5ca0*/  IMAD R45, R45, UR7, R46 ;  /* 0x000000072d2d7c24 */ /* 0x000fe2000f8e022e */
[----:B------:R-:W-:-:S03]  /*5cb0*/  IADD3 R34, P3, R34, UR10, RZ ;  /* 0x0000000a22227c10 */ /* 0x000fc6000ff7e0ff */
[----:B------:R-:W-:Y:S02]  /*5cc0*/  F2FP.SATFINITE.E4M3.F32.PACK_AB_MERGE_C R47, RZ, R44, RZ ;  /* 0x0000002cff2f723e */ /* 0x000fe400048070ff */
[----:B------:R-:W-:Y:S02]  /*5cd0*/  IADD3.X R35, R35, UR11, R45, P3, !PT ;  /* 0x0000000b23237c10 */ /* 0x000fe40009ffe42d */
[----:B------:R-:W-:Y:S01]  /*5ce0*/  PRMT R44, RZ, 0x7610, R44 ;  /* 0x00007610ff2c7816 */ /* 0x000fe2000000002c */
[----:B------:R2:W-:Y:S01]  /*5cf0*/  @!P2 STG.E.U8 desc[UR14][R24.64+0x1], R47 ;  /* 0x0000012f1800a986 */ /* 0x0005e2000c10110e */
[----:B------:R-:W-:Y:S05]  /*5d00*/  @P5 BRA `(.L_x_45) ;  /* 0x0000000000045947 */ /* 0x000fea0003800000 */
[----:B------:R4:W5:Y:S02]  /*5d10*/  LDG.E.U8 R44, desc[UR14][R34.64] ;  /* 0x0000000e222c7981 */ /* 0x000964000c1e1100 */
.L_x_45:
[----:B------:R-:W-:Y:S05]  /*5d20*/  BSYNC B1 ;  /* 0x0000000000017941 */ /* 0x000fea0003800000 */
.L_x_44:
        /* <DEDUP_REMOVED lines=12> */
.L_x_47:
[----:B------:R-:W-:Y:S05]  /*5df0*/  BSYNC B1 ;  /* 0x0000000000017941 */ /* 0x000fea0003800000 */
.L_x_46:
[----:B-----5:R-:W-:Y:S01]  /*5e00*/  LOP3.LUT R44, R44, 0xff, RZ, 0xc0, !PT ;  /* 0x000000ff2c2c7812 */ /* 0x020fe200078ec0ff */
[----:B------:R-:W-:Y:S01]  /*5e10*/  BSSY B1, `(.L_x_48) ;  /* 0x000000b000017945 */ /* 0x000fe20003800000 */
[----:B------:R-:W-:Y:S02]  /*5e20*/  ISETP.LT.OR P3, PT, R41, 0x9, !P0 ;  /* 0x000000092900780c */ /* 0x000fe40004761670 */
[----:B------:R-:W-:-:S05]  /*5e30*/  F2FP.F16.E4M3.UNPACK_B R44, R44 ;  /* 0x0000002cff2c723e */ /* 0x000fca00020006ff */
[----:B------:R-:W-:-:S05]  /*5e40*/  HADD2.F32 R44, -RZ, R44.H0_H0 ;  /* 0x2000002cff2c7230 */ /* 0x000fca0000004100 */
[----:B------:R-:W-:-:S04]  /*5e50*/  FMUL R44, R44, UR21 ;  /* 0x000000152c2c7c20 */ /* 0x000fc80008400000 */
[----:B------:R-:W-:-:S05]  /*5e60*/  FFMA R44, R223, UR20, R44 ;  /* 0x00000014df2c7c23 */ /* 0x000fca000800002c */
[----:B0-----:R-:W-:Y:S02]  /*5e70*/  F2FP.SATFINITE.E4M3.F32.PACK_AB_MERGE_C R45, RZ, R44, RZ ;  /* 0x0000002cff2d723e */ /* 0x001fe400048070ff */
[----:B------:R-:W-:-:S03]  /*5e80*/  PRMT R44, RZ, 0x7610, R44 ;  /* 0x00007610ff2c7816 */ /* 0x000fc6000000002c */
[----:B------:R0:W-:Y:S01]  /*5e90*/  @!P2 STG.E.U8 desc[UR14][R26.64+0x1], R45 ;  /* 0x0000012d1a00a986 */ /* 0x0001e2000c10110e */
[----:B------:R-:W-:Y:S05]  /*5ea0*/  @P3 BRA `(.L_x_49) ;  /* 0x0000000000043947 */ /* 0x000fea0003800000 */
[----:B------:R0:W5:Y:S02]  /*5eb0*/  LDG.E.U8 R44, desc[UR14][R32.64+0x8] ;  /* 0x0000080e202c7981 */ /* 0x000164000c1e1100 */
.L_x_49:
[----:B------:R-:W-:Y:S05]  /*5ec0*/  BSYNC B1 ;  /* 0x0000000000017941 */ /* 0x000fea0003800000 */
.L_x_48:
[----:B-----5:R-:W-:Y:S01]  /*5ed0*/  LOP3.LUT R44, R44, 0xff, RZ, 0xc0, !PT ;  /* 0x000000ff2c2c7812 */ /* 0x020fe200078ec0ff */
[----:B------:R-:W-:Y:S01]  /*5ee0*/  BSSY B1, `(.L_x_50) ;  /* 0x000000b000017945 */ /* 0x000fe20003800000 */
[----:B------:R-:W-:Y:S02]  /*5ef0*/  ISETP.LT.OR P2, PT, R41, 0xa, !P0 ;  /* 0x0000000a2900780c */ /* 0x000fe40004741670 */
[----:B------:R-:W-:-:S05]  /*5f00*/  F2FP.F16.E4M3.UNPACK_B R44, R44 ;  /* 0x0000002cff2c723e */ /* 0x000fca00020006ff */
[----:B------:R-:W-:-:S05]  /*5f10*/  HADD2.F32 R44, -RZ, R44.H0_H0 ;  /* 0x2000002cff2c7230 */ /* 0x000fca0000004100 */
[----:B0-----:R-:W-:Y:S01]  /*5f20*/  FMUL R45, R44, UR21 ;  /* 0x000000152c2d7c20 */ /* 0x001fe20008400000 */
[----:B------:R-:W-:-:S03]  /*5f30*/  PRMT R44, RZ, 0x7610, R44 ;  /* 0x00007610ff2c7816 */ /* 0x000fc6000000002c */
[----:B------:R-:W-:-:S05]  /*5f40*/  FFMA R45, R222, UR20, R45 ;  /* 0x00000014de2d7c23 */ /* 0x000fca000800002d */
[----:B------:R-:W-:-:S05]  /*5f50*/  F2FP.SATFINITE.E4M3.F32.PACK_AB_MERGE_C R45, RZ, R45, RZ ;  /* 0x0000002dff2d723e */ /* 0x000fca00048070ff */
[----:B------:R0:W-:Y:S01]  /*5f60*/  @!P3 STG.E.U8 desc[UR14][R24.64+0x8], R45 ;  /* 0x0000082d1800b986 */ /* 0x0001e2000c10110e */
[----:B------:R-:W-:Y:S05]  /*5f70*/  @P2 BRA `(.L_x_51) ;  /* 0x0000000000042947 */ /* 0x000fea0003800000 */
[----:B------:R0:W5:Y:S02]  /*5f80*/  LDG.E.U8 R44, desc[UR14][R32.64+0x9] ;  /* 0x0000090e202c7981 */ /* 0x000164000c1e1100 */
.L_x_51:
[----:B------:R-:W-:Y:S05]  /*5f90*/  BSYNC B1 ;  /* 0x0000000000017941 */ /* 0x000fea0003800000 */
.L_x_50:
        /* <DEDUP_REMOVED lines=12> */
.L_x_53:
[----:B------:R-:W-:Y:S05]  /*6060*/  BSYNC B1 ;  /* 0x0000000000017941 */ /* 0x000fea0003800000 */
.L_x_52:
        /* <DEDUP_REMOVED lines=12> */
.L_x_55:
[----:B------:R-:W-:Y:S05]  /*6130*/  BSYNC B1 ;  /* 0x0000000000017941 */ /* 0x000fea0003800000 */
.L_x_54:
        /* <DEDUP_REMOVED lines=12> */
.L_x_57:
[----:B------:R-:W-:Y:S05]  /*6200*/  BSYNC B1 ;  /* 0x0000000000017941 */ /* 0x000fea0003800000 */
.L_x_56:
        /* <DEDUP_REMOVED lines=12> */
.L_x_59:
[----:B------:R-:W-:Y:S05]  /*62d0*/  BSYNC B1 ;  /* 0x0000000000017941 */ /* 0x000fea0003800000 */
.L_x_58:
        /* <DEDUP_REMOVED lines=12> */
.L_x_61:
[----:B------:R-:W-:Y:S05]  /*63a0*/  BSYNC B1 ;  /* 0x0000000000017941 */ /* 0x000fea0003800000 */
.L_x_60:
        /* <DEDUP_REMOVED lines=12> */
.L_x_63:
[----:B------:R-:W-:Y:S05]  /*6470*/  BSYNC B1 ;  /* 0x0000000000017941 */ /* 0x000fea0003800000 */
.L_x_62:
        /* <DEDUP_REMOVED lines=12> */
.L_x_65:
[----:B------:R-:W-:Y:S05]  /*6540*/  BSYNC B1 ;  /* 0x0000000000017941 */ /* 0x000fea0003800000 */
.L_x_64:
        /* <DEDUP_REMOVED lines=12> */
.L_x_67:
[----:B------:R-:W-:Y:S05]  /*6610*/  BSYNC B1 ;  /* 0x0000000000017941 */ /* 0x000fea0003800000 */
.L_x_66:
        /* <DEDUP_REMOVED lines=12> */
.L_x_69:
[----:B------:R-:W-:Y:S05]  /*66e0*/  BSYNC B1 ;  /* 0x0000000000017941 */ /* 0x000fea0003800000 */
.L_x_68:
        /* <DEDUP_REMOVED lines=12> */
.L_x_71:
[----:B------:R-:W-:Y:S05]  /*67b0*/  BSYNC B1 ;  /* 0x0000000000017941 */ /* 0x000fea0003800000 */
.L_x_70:
        /* <DEDUP_REMOVED lines=12> */
.L_x_73:
[----:B------:R-:W-:Y:S05]  /*6880*/  BSYNC B1 ;  /* 0x0000000000017941 */ /* 0x000fea0003800000 */
.L_x_72:
        /* <DEDUP_REMOVED lines=12> */
.L_x_75:
[----:B------:R-:W-:Y:S05]  /*6950*/  BSYNC B1 ;  /* 0x0000000000017941 */ /* 0x000fea0003800000 */
.L_x_74:
        /* <DEDUP_REMOVED lines=12> */
.L_x_77:
[----:B------:R-:W-:Y:S05]  /*6a20*/  BSYNC B1 ;  /* 0x0000000000017941 */ /* 0x000fea0003800000 */
.L_x_76:
        /* <DEDUP_REMOVED lines=12> */
.L_x_79:
[----:B------:R-:W-:Y:S05]  /*6af0*/  BSYNC B1 ;  /* 0x0000000000017941 */ /* 0x000fea0003800000 */
.L_x_78:
        /* <DEDUP_REMOVED lines=12> */
.L_x_81:
[----:B------:R-:W-:Y:S05]  /*6bc0*/  BSYNC B1 ;  /* 0x0000000000017941 */ /* 0x000fea0003800000 */
.L_x_80:
        /* <DEDUP_REMOVED lines=12> */
.L_x_83:
[----:B------:R-:W-:Y:S05]  /*6c90*/  BSYNC B1 ;  /* 0x0000000000017941 */ /* 0x000fea0003800000 */
.L_x_82:
        /* <DEDUP_REMOVED lines=12> */
.L_x_85:
[----:B------:R-:W-:Y:S05]  /*6d60*/  BSYNC B1 ;  /* 0x0000000000017941 */ /* 0x000fea0003800000 */
.L_x_84:
        /* <DEDUP_REMOVED lines=12> */
.L_x_87:
[----:B------:R-:W-:Y:S05]  /*6e30*/  BSYNC B1 ;  /* 0x0000000000017941 */ /* 0x000fea0003800000 */
.L_x_86:
        /* <DEDUP_REMOVED lines=12> */
.L_x_89:
[----:B------:R-:W-:Y:S05]  /*6f00*/  BSYNC B1 ;  /* 0x0000000000017941 */ /* 0x000fea0003800000 */
.L_x_88:
        /* <DEDUP_REMOVED lines=12> */
.L_x_91:
[----:B------:R-:W-:Y:S05]  /*6fd0*/  BSYNC B1 ;  /* 0x0000000000017941 */ /* 0x000fea0003800000 */
.L_x_90:
        /* <DEDUP_REMOVED lines=12> */
.L_x_93:
[----:B------:R-:W-:Y:S05]  /*70a0*/  BSYNC B1 ;  /* 0x0000000000017941 */ /* 0x000fea0003800000 */
.L_x_92:
        /* <DEDUP_REMOVED lines=12> */
.L_x_95:
[----:B------:R-:W-:Y:S05]  /*7170*/  BSYNC B1 ;  /* 0x0000000000017941 */ /* 0x000fea0003800000 */
.L_x_94:
        /* <DEDUP_REMOVED lines=12> */
.L_x_97:
[----:B------:R-:W-:Y:S05]  /*7240*/  BSYNC B1 ;  /* 0x0000000000017941 */ /* 0x000fea0003800000 */
.L_x_96:
        /* <DEDUP_REMOVED lines=12> */
.L_x_99:
[----:B------:R-:W-:Y:S05]  /*7310*/  BSYNC B1 ;  /* 0x0000000000017941 */ /* 0x000fea0003800000 */
.L_x_98:
        /* <DEDUP_REMOVED lines=12> */
.L_x_101:
[----:B------:R-:W-:Y:S05]  /*73e0*/  BSYNC B1 ;  /* 0x0000000000017941 */ /* 0x000fea0003800000 */
.L_x_100:
        /* <DEDUP_REMOVED lines=12> */
.L_x_103:
[----:B------:R-:W-:Y:S05]  /*74b0*/  BSYNC B1 ;  /* 0x0000000000017941 */ /* 0x000fea0003800000 */
.L_x_102:
        /* <DEDUP_REMOVED lines=12> */
.L_x_105:
[----:B------:R-:W-:Y:S05]  /*7580*/  BSYNC B1 ;  /* 0x0000000000017941 */ /* 0x000fea0003800000 */
.L_x_104:
        /* <DEDUP_REMOVED lines=12> */
.L_x_107:
[----:B------:R-:W-:Y:S05]  /*7650*/  BSYNC B1 ;  /* 0x0000000000017941 */ /* 0x000fea0003800000 */
.L_x_106:
        /* <DEDUP_REMOVED lines=12> */
.L_x_109:
[----:B------:R-:W-:Y:S05]  /*7720*/  BSYNC B1 ;  /* 0x0000000000017941 */ /* 0x000fea0003800000 */
.L_x_108:
        /* <DEDUP_REMOVED lines=12> */
.L_x_111:
[----:B------:R-:W-:Y:S05]  /*77f0*/  BSYNC B1 ;  /* 0x0000000000017941 */ /* 0x000fea0003800000 */
.L_x_110:
        /* <DEDUP_REMOVED lines=12> */
.L_x_113:
[----:B------:R-:W-:Y:S05]  /*78c0*/  BSYNC B1 ;  /* 0x0000000000017941 */ /* 0x000fea0003800000 */
.L_x_112:
        /* <DEDUP_REMOVED lines=12> */
.L_x_115:
[----:B------:R-:W-:Y:S05]  /*7990*/  BSYNC B1 ;  /* 0x0000000000017941 */ /* 0x000fea0003800000 */
.L_x_114:
        /* <DEDUP_REMOVED lines=12> */
.L_x_117:
[----:B------:R-:W-:Y:S05]  /*7a60*/  BSYNC B1 ;  /* 0x0000000000017941 */ /* 0x000fea0003800000 */
.L_x_116:
        /* <DEDUP_REMOVED lines=12> */
.L_x_119:
[----:B------:R-:W-:Y:S05]  /*7b30*/  BSYNC B1 ;  /* 0x0000000000017941 */ /* 0x000fea0003800000 */
.L_x_118:
        /* <DEDUP_REMOVED lines=12> */
.L_x_121:
[----:B------:R-:W-:Y:S05]  /*7c00*/  BSYNC B1 ;  /* 0x0000000000017941 */ /* 0x000fea0003800000 */
.L_x_120:
        /* <DEDUP_REMOVED lines=12> */
.L_x_123:
[----:B------:R-:W-:Y:S05]  /*7cd0*/  BSYNC B1 ;  /* 0x0000000000017941 */ /* 0x000fea0003800000 */
.L_x_122:
        /* <DEDUP_REMOVED lines=12> */
.L_x_125:
[----:B------:R-:W-:Y:S05]  /*7da0*/  BSYNC B1 ;  /* 0x0000000000017941 */ /* 0x000fea0003800000 */
.L_x_124:
        /* <DEDUP_REMOVED lines=12> */
.L_x_127:
[----:B------:R-:W-:Y:S05]  /*7e70*/  BSYNC B1 ;  /* 0x0000000000017941 */ /* 0x000fea0003800000 */
.L_x_126:
        /* <DEDUP_REMOVED lines=12> */
.L_x_129:
[----:B------:R-:W-:Y:S05]  /*7f40*/  BSYNC B1 ;  /* 0x0000000000017941 */ /* 0x000fea0003800000 */
.L_x_128:
        /* <DEDUP_REMOVED lines=12> */
.L_x_131:
[----:B------:R-:W-:Y:S05]  /*8010*/  BSYNC B1 ;  /* 0x0000000000017941 */ /* 0x000fea0003800000 */
.L_x_130:
        /* <DEDUP_REMOVED lines=12> */
.L_x_133:
[----:B------:R-:W-:Y:S05]  /*80e0*/  BSYNC B1 ;  /* 0x0000000000017941 */ /* 0x000fea0003800000 */
.L_x_132:
        /* <DEDUP_REMOVED lines=12> */
.L_x_135:
[----:B------:R-:W-:Y:S05]  /*81b0*/  BSYNC B1 ;  /* 0x0000000000017941 */ /* 0x000fea0003800000 */
.L_x_134:
        /* <DEDUP_REMOVED lines=12> */
.L_x_137:
[----:B------:R-:W-:Y:S05]  /*8280*/  BSYNC B1 ;  /* 0x0000000000017941 */ /* 0x000fea0003800000 */
.L_x_136:
        /* <DEDUP_REMOVED lines=12> */
.L_x_139:
[----:B------:R-:W-:Y:S05]  /*8350*/  BSYNC B1 ;  /* 0x0000000000017941 */ /* 0x000fea0003800000 */
.L_x_138:
        /* <DEDUP_REMOVED lines=12> */
.L_x_141:
[----:B------:R-:W-:Y:S05]  /*8420*/  BSYNC B1 ;  /* 0x0000000000017941 */ /* 0x000fea0003800000 */
.L_x_140:
        /* <DEDUP_REMOVED lines=12> */
.L_x_143:
[----:B------:R-:W-:Y:S05]  /*84f0*/  BSYNC B1 ;  /* 0x0000000000017941 */ /* 0x000fea0003800000 */
.L_x_142:
        /* <DEDUP_REMOVED lines=12> */
.L_x_145:
[----:B------:R-:W-:Y:S05]  /*85c0*/  BSYNC B1 ;  /* 0x0000000000017941 */ /* 0x000fea0003800000 */
.L_x_144:
        /* <DEDUP_REMOVED lines=12> */
.L_x_147:
[----:B------:R-:W-:Y:S05]  /*8690*/  BSYNC B1 ;  /* 0x0000000000017941 */ /* 0x000fea0003800000 */
.L_x_146:
        /* <DEDUP_REMOVED lines=12> */
.L_x_149:
[----:B------:R-:W-:Y:S05]  /*8760*/  BSYNC B1 ;  /* 0x0000000000017941 */ /* 0x000fea0003800000 */
.L_x_148:
        /* <DEDUP_REMOVED lines=12> */
.L_x_151:
[----:B------:R-:W-:Y:S05]  /*8830*/  BSYNC B1 ;  /* 0x0000000000017941 */ /* 0x000fea0003800000 */
.L_x_150:
        /* <DEDUP_REMOVED lines=12> */
.L_x_153:
[----:B------:R-:W-:Y:S05]  /*8900*/  BSYNC B1 ;  /* 0x0000000000017941 */ /* 0x000fea0003800000 */
.L_x_152:
        /* <DEDUP_REMOVED lines=12> */
.L_x_155:
[----:B------:R-:W-:Y:S05]  /*89d0*/  BSYNC B1 ;  /* 0x0000000000017941 */ /* 0x000fea0003800000 */
.L_x_154:
        /* <DEDUP_REMOVED lines=12> */
.L_x_157:
[----:B------:R-:W-:Y:S05]  /*8aa0*/  BSYNC B1 ;  /* 0x0000000000017941 */ /* 0x000fea0003800000 */
.L_x_156:
        /* <DEDUP_REMOVED lines=12> */
.L_x_159:
[----:B------:R-:W-:Y:S05]  /*8b70*/  BSYNC B1 ;  /* 0x0000000000017941 */ /* 0x000fea0003800000 */
.L_x_158:
        /* <DEDUP_REMOVED lines=12> */
.L_x_161:
[----:B------:R-:W-:Y:S05]  /*8c40*/  BSYNC B1 ;  /* 0x0000000000017941 */ /* 0x000fea0003800000 */
.L_x_160:
        /* <DEDUP_REMOVED lines=12> */
.L_x_163:
[----:B------:R-:W-:Y:S05]  /*8d10*/  BSYNC B1 ;  /* 0x0000000000017941 */ /* 0x000fea0003800000 */
.L_x_162:
[----:B-----5:R-:W-:Y:S01]  /*8d20*/  LOP3.LUT R44, R44, 0xff, RZ, 0xc0, !PT ;  /* 0x000000ff2c2c7812 */ /* 0x020fe200078ec0ff */
[----:B------:R-:W-:Y:S01]  /*8d30*/  BSSY B1, `(.L_x_164) ;  /* 0x000000b000017945 */ /* 0x000fe20003800000 */
[----:B------:R-:W-:Y:S02]  /*8d40*/  ISETP.LT.OR P2, PT, R41, 0x79, !P1 ;  /* 0x000000792900780c */ /* 0x000fe40004f41670 */
[----:B------:R-:W-:Y:S02]  /*8d50*/  F2FP.F16.E4M3.UNPACK_B R44, R44 ;  /* 0x0000002cff2c723e */ /* 0x000fe400020006ff */
[----:B0--3--:R-:W-:-:S03]  /*8d60*/  PRMT R32, RZ, 0x7610, R32 ;  /* 0x00007610ff207816 */ /* 0x009fc60000000020 */
[----:B------:R-:W-:-:S05]  /*8d70*/  HADD2.F32 R44, -RZ, R44.H0_H0 ;  /* 0x2000002cff2c7230 */ /* 0x000fca0000004100 */
[----:B------:R-:W-:-:S04]  /*8d80*/  FMUL R44, R44, UR21 ;  /* 0x000000152c2c7c20 */ /* 0x000fc80008400000 */
[----:B------:R-:W-:-:S05]  /*8d90*/  FFMA R44, R165, UR20, R44 ;  /* 0x00000014a52c7c23 */ /* 0x000fca000800002c */
[----:B------:R-:W-:-:S05]  /*8da0*/  F2FP.SATFINITE.E4M3.F32.PACK_AB_MERGE_C R33, RZ, R44, RZ ;  /* 0x0000002cff21723e */ /* 0x000fca00048070ff */
[----:B------:R0:W-:Y:S01]  /*8db0*/  @!P0 STG.E.U8 desc[UR14][R24.64+0x79], R33 ;  /* 0x0000792118008986 */ /* 0x0001e2000c10110e */
[----:B------:R-:W-:Y:S05]  /*8dc0*/  @P2 BRA `(.L_x_165) ;  /* 0x0000000000042947 */ /* 0x000fea0003800000 */
[----:B------:R3:W5:Y:S02]  /*8dd0*/  LDG.E.U8 R32, desc[UR14][R34.64+0x78] ;  /* 0x0000780e22207981 */ /* 0x000764000c1e1100 */
.L_x_165:
[----:B------:R-:W-:Y:S05]  /*8de0*/  BSYNC B1 ;  /* 0x0000000000017941 */ /* 0x000fea0003800000 */
.L_x_164:
[----:B-----5:R-:W-:Y:S01]  /*8df0*/  LOP3.LUT R32, R32, 0xff, RZ, 0xc0, !PT ;  /* 0x000000ff20207812 */ /* 0x020fe200078ec0ff */
[----:B------:R-:W-:Y:S01]  /*8e00*/  BSSY B1, `(.L_x_166) ;  /* 0x000000b000017945 */ /* 0x000fe20003800000 */
[----:B------:R-:W-:Y:S02]  /*8e10*/  ISETP.LT.OR P1, PT, R41, 0x7a, !P1 ;  /* 0x0000007a2900780c */ /* 0x000fe40004f21670 */
[----:B------:R-:W-:Y:S02]  /*8e20*/  F2FP.F16.E4M3.UNPACK_B R32, R32 ;  /* 0x00000020ff20723e */ /* 0x000fe400020006ff */
[----:B0-2---:R-:W-:-:S03]  /*8e30*/  PRMT R24, RZ, 0x7610, R24 ;  /* 0x00007610ff187816 */ /* 0x005fc60000000018 */
[----:B------:R-:W-:-:S05]  /*8e40*/  HADD2.F32 R32, -RZ, R32.H0_H0 ;  /* 0x20000020ff207230 */ /* 0x000fca0000004100 */
[----:B------:R-:W-:-:S04]  /*8e50*/  FMUL R25, R32, UR21 ;  /* 0x0000001520197c20 */ /* 0x000fc80008400000 */
[----:B------:R-:W-:-:S05]  /*8e60*/  FFMA R25, R164, UR20, R25 ;  /* 0x00000014a4197c23 */ /* 0x000fca0008000019 */
[----:B------:R-:W-:-:S05]  /*8e70*/  F2FP.SATFINITE.E4M3.F32.PACK_AB_MERGE_C R25, RZ, R25, RZ ;  /* 0x00000019ff19723e */ /* 0x000fca00048070ff */
[----:B------:R0:W-:Y:S01]  /*8e80*/  @!P2 STG.E.U8 desc[UR14][R26.64+0x78], R25 ;  /* 0x000078191a00a986 */ /* 0x0001e2000c10110e */
[----:B------:R-:W-:Y:S05]  /*8e90*/  @P1 BRA `(.L_x_167) ;  /* 0x0000000000041947 */ /* 0x000fea0003800000 */
[----:B------:R2:W5:Y:S02]  /*8ea0*/  LDG.E.U8 R24, desc[UR14][R34.64+0x79] ;  /* 0x0000790e22187981 */ /* 0x000564000c1e1100 */
.L_x_167:
[----:B------:R-:W-:Y:S05]  /*8eb0*/  BSYNC B1 ;  /* 0x0000000000017941 */ /* 0x000fea0003800000 */
.L_x_166:
[----:B-----5:R-:W-:Y:S01]  /*8ec0*/  LOP3.LUT R24, R24, 0xff, RZ, 0xc0, !PT ;  /* 0x000000ff18187812 */ /* 0x020fe200078ec0ff */
[----:B------:R-:W-:Y:S01]  /*8ed0*/  BSSY B1, `(.L_x_168) ;  /* 0x0000013000017945 */ /* 0x000fe20003800000 */
[----:B------:R-:W-:Y:S02]  /*8ee0*/  IADD3 R33, P0, R43, 0x80, RZ ;  /* 0x000000802b217810 */ /* 0x000fe40007f1e0ff */
[----:B------:R-:W-:-:S03]  /*8ef0*/  F2FP.F16.E4M3.UNPACK_B R24, R24 ;  /* 0x00000018ff18723e */ /* 0x000fc600020006ff */
[----:B0-----:R-:W-:Y:S01]  /*8f00*/  IMAD.X R25, RZ, RZ, R39, P0 ;  /* 0x000000ffff197224 */ /* 0x001fe200000e0627 */
[----:B------:R-:W-:Y:S01]  /*8f10*/  ISETP.GE.AND P0, PT, R42, 0x81, PT ;  /* 0x000000812a00780c */ /* 0x000fe20003f06270 */
[----:B------:R-:W-:Y:S02]  /*8f20*/  HADD2.F32 R24, -RZ, R24.H0_H0 ;  /* 0x20000018ff187230 */ /* 0x000fe40000004100 */
[----:B--234-:R-:W-:Y:S01]  /*8f30*/  IMAD R34, R25, UR6, RZ ;  /* 0x0000000619227c24 */ /* 0x01cfe2000f8e02ff */
        /* <DEDUP_REMOVED lines=12> */
.L_x_169:
[----:B------:R-:W-:Y:S05]  /*9000*/  BSYNC B1 ;  /* 0x0000000000017941 */ /* 0x000fea0003800000 */
.L_x_168:
[----:B-----5:R-:W-:Y:S01]  /*9010*/  LOP3.LUT R32, R32, 0xff, RZ, 0xc0, !PT ;  /* 0x000000ff20207812 */ /* 0x020fe200078ec0ff */
[----:B------:R-:W-:Y:S01]  /*9020*/  BSSY B1, `(.L_x_170) ;  /* 0x000000b000017945 */ /* 0x000fe20003800000 */
[----:B------:R-:W-:Y:S02]  /*9030*/  ISETP.LT.OR P2, PT, R41, 0x2, !P0 ;  /* 0x000000022900780c */ /* 0x000fe40004741670 */
[----:B------:R-:W-:Y:S02]  /*9040*/  F2FP.F16.E4M3.UNPACK_B R32, R32 ;  /* 0x00000020ff20723e */ /* 0x000fe400020006ff */
[----:B0-----:R-:W-:-:S03]  /*9050*/  PRMT R26, RZ, 0x7610, R26 ;  /* 0x00007610ff1a7816 */ /* 0x001fc6000000001a */
[----:B------:R-:W-:-:S05]  /*9060*/  HADD2.F32 R32, -RZ, R32.H0_H0 ;  /* 0x20000020ff207230 */ /* 0x000fca0000004100 */
[----:B------:R-:W-:-:S04]  /*9070*/  FMUL R27, R32, UR21 ;  /* 0x00000015201b7c20 */ /* 0x000fc80008400000 */
[----:B------:R-:W-:-:S05]  /*9080*/  FFMA R27, R162, UR20, R27 ;  /* 0x00000014a21b7c23 */ /* 0x000fca000800001b */
[----:B------:R-:W-:-:S05]  /*9090*/  F2FP.SATFINITE.E4M3.F32.PACK_AB_MERGE_C R27, RZ, R27, RZ ;  /* 0x0000001bff1b723e */ /* 0x000fca00048070ff */
[----:B------:R0:W-:Y:S01]  /*90a0*/  @!P3 STG.E.U8 desc[UR14][R28.64], R27 ;  /* 0x0000001b1c00b986 */ /* 0x0001e2000c10110e */
[----:B------:R-:W-:Y:S05]  /*90b0*/  @P2 BRA `(.L_x_171) ;  /* 0x0000000000042947 */ /* 0x000fea0003800000 */
[----:B------:R3:W5:Y:S02]  /*90c0*/  LDG.E.U8 R26, desc[UR14][R24.64+0x1] ;  /* 0x0000010e181a7981 */ /* 0x000764000c1e1100 */
.L_x_171:
[----:B------:R-:W-:Y:S05]  /*90d0*/  BSYNC B1 ;  /* 0x0000000000017941 */ /* 0x000fea0003800000 */
.L_x_170:
[----:B-----5:R-:W-:Y:S01]  /*90e0*/  LOP3.LUT R26, R26, 0xff, RZ, 0xc0, !PT ;  /* 0x000000ff1a1a7812 */ /* 0x020fe200078ec0ff */
[----:B------:R-:W-:Y:S01]  /*90f0*/  BSSY B1, `(.L_x_172) ;  /* 0x0000013000017945 */ /* 0x000fe20003800000 */
[----:B------:R-:W-:Y:S02]  /*9100*/  IADD3 R43, P1, R43, 0x88, RZ ;  /* 0x000000882b2b7810 */ /* 0x000fe40007f3e0ff */
[----:B------:R-:W-:Y:S02]  /*9110*/  F2FP.F16.E4M3.UNPACK_B R26, R26 ;  /* 0x0000001aff1a723e */ /* 0x000fe400020006ff */
[----:B------:R-:W-:Y:S01]  /*9120*/  PRMT R32, RZ, 0x7610, R32 ;  /* 0x00007610ff207816 */ /* 0x000fe20000000020 */
[----:B------:R-:W-:Y:S01]  /*9130*/  IMAD.X R38, RZ, RZ, R39, P1 ;  /* 0x000000ffff267224 */ /* 0x000fe200008e0627 */
[----:B------:R-:W-:Y:S01]  /*9140*/  ISETP.GE.AND P1, PT, R42, 0x89, PT ;  /* 0x000000892a00780c */ /* 0x000fe20003f26270 */
[----:B------:R-:W-:Y:S02]  /*9150*/  HADD2.F32 R26, -RZ, R26.H0_H0 ;  /* 0x2000001aff1a7230 */ /* 0x000fe40000004100 */
[----:B------:R-:W-:Y:S01]  /*9160*/  IMAD R38, R38, UR6, RZ ;  /* 0x0000000626267c24 */ /* 0x000fe2000f8e02ff */
[----:B------:R-:W-:Y:S01]  /*9170*/  ISETP.LT.OR P5, PT, R41, 0x1, !P1 ;  /* 0x000000012900780c */ /* 0x000fe20004fa1670 */
[----:B------:R-:W-:-:S04]  /*9180*/  IMAD.WIDE.U32 R36, R43, UR6, R36 ;  /* 0x000000062b247c25 */ /* 0x000fc8000f8e0024 */
[----:B------:R-:W-:Y:S01]  /*9190*/  FMUL R26, R26, UR21 ;  /* 0x000000151a1a7c20 */ /* 0x000fe20008400000 */
[----:B------:R-:W-:-:S03]  /*91a0*/  IMAD R43, R43, UR7, R38 ;  /* 0x000000072b2b7c24 */ /* 0x000fc6000f8e0226 */
[----:B------:R-:W-:Y:S01]  /*91b0*/  FFMA R161, R161, UR20, R26 ;  /* 0x00000014a1a17c23 */ /* 0x000fe2000800001a */
[----:B------:R-:W-:-:S04]  /*91c0*/  IADD3 R26, P3, R36, UR10, RZ ;  /* 0x0000000a241a7c10 */ /* 0x000fc8000ff7e0ff */
[----:B------:R-:W-:Y:S02]  /*91d0*/  F2FP.SATFINITE.E4M3.F32.PACK_AB_MERGE_C R161, RZ, R161, RZ ;  /* 0x000000a1ffa1723e */ /* 0x000fe400048070ff */
[----:B0-----:R-:W-:-:S03]  /*91e0*/  IADD3.X R27, R37, UR11, R43, P3, !PT ;  /* 0x0000000b251b7c10 */ /* 0x001fc60009ffe42b */
[----:B------:R0:W-:Y:S01]  /*91f0*/  @!P2 STG.E.U8 desc[UR14][R28.64+0x1], R161 ;  /* 0x000001a11c00a986 */ /* 0x0001e2000c10110e */
[----:B------:R-:W-:Y:S05]  /*9200*/  @P5 BRA `(.L_x_173) ;  /* 0x0000000000045947 */ /* 0x000fea0003800000 */
[----:B------:R4:W5:Y:S02]  /*9210*/  LDG.E.U8 R32, desc[UR14][R26.64] ;  /* 0x0000000e1a207981 */ /* 0x000964000c1e1100 */
.L_x_173:
[----:B------:R-:W-:Y:S05]  /*9220*/  BSYNC B1 ;  /* 0x0000000000017941 */ /* 0x000fea0003800000 */
.L_x_172:
        /* <DEDUP_REMOVED lines=12> */
.L_x_175:
[----:B------:R-:W-:Y:S05]  /*92f0*/  BSYNC B1 ;  /* 0x0000000000017941 */ /* 0x000fea0003800000 */
.L_x_174:
        /* <DEDUP_REMOVED lines=12> */
.L_x_177:
[----:B------:R-:W-:Y:S05]  /*93c0*/  BSYNC B1 ;  /* 0x0000000000017941 */ /* 0x000fea0003800000 */
.L_x_176:
        /* <DEDUP_REMOVED lines=12> */
.L_x_179:
[----:B------:R-:W-:Y:S05]  /*9490*/  BSYNC B1 ;  /* 0x0000000000017941 */ /* 0x000fea0003800000 */
.L_x_178:
        /* <DEDUP_REMOVED lines=12> */
.L_x_181:
[----:B------:R-:W-:Y:S05]  /*9560*/  BSYNC B1 ;  /* 0x0000000000017941 */ /* 0x000fea0003800000 */
.L_x_180:
        /* <DEDUP_REMOVED lines=12> */
.L_x_183:
[----:B------:R-:W-:Y:S05]  /*9630*/  BSYNC B1 ;  /* 0x0000000000017941 */ /* 0x000fea0003800000 */
.L_x_182:
        /* <DEDUP_REMOVED lines=12> */
.L_x_185:
[----:B------:R-:W-:Y:S05]  /*9700*/  BSYNC B1 ;  /* 0x0000000000017941 */ /* 0x000fea0003800000 */
.L_x_184:
        /* <DEDUP_REMOVED lines=12> */
.L_x_187:
[----:B------:R-:W-:Y:S05]  /*97d0*/  BSYNC B1 ;  /* 0x0000000000017941 */ /* 0x000fea0003800000 */
.L_x_186:
        /* <DEDUP_REMOVED lines=12> */
.L_x_189:
[----:B------:R-:W-:Y:S05]  /*98a0*/  BSYNC B1 ;  /* 0x0000000000017941 */ /* 0x000fea0003800000 */
.L_x_188:
        /* <DEDUP_REMOVED lines=12> */
.L_x_191:
[----:B------:R-:W-:Y:S05]  /*9970*/  BSYNC B1 ;  /* 0x0000000000017941 */ /* 0x000fea0003800000 */
.L_x_190:
[----:B-----5:R-:W-:Y:S01]  /*9980*/  LOP3.LUT R32, R32, 0xff, RZ, 0xc0, !PT ;  /* 0x000000ff20207812 */ /* 0x020fe200078ec0ff */
[----:B------:R-:W-:Y:S01]  /*9990*/  BSSY B1, `(.L_x_192) ;  /* 0x000000b000017945 */ /* 0x000fe20003800000 */
[----:B------:R-:W-:Y:S02]  /*99a0*/  ISETP.LT.OR P3, PT, R41, 0x19, !P0 ;  /* 0x000000192900780c */ /* 0x000fe40004761670 */
[----:B------:R-:W-:-:S05]  /*99b0*/  F2FP.F16.E4M3.UNPACK_B R32, R32 ;  /* 0x00000020ff20723e */ /* 0x000fca00020006ff */
[----:B------:R-:W-:-:S05]  /*99c0*/  HADD2.F32 R32, -RZ, R32.H0_H0 ;  /* 0x20000020ff207230 */ /* 0x000fca0000004100 */
[----:B------:R-:W-:-:S04]  /*99d0*/  FMUL R32, R32, UR21 ;  /* 0x0000001520207c20 */ /* 0x000fc80008400000 */
[----:B------:R-:W-:Y:S01]  /*99e0*/  FFMA R32, R23, UR20, R32 ;  /* 0x0000001417207c23 */ /* 0x000fe20008000020 */
[----:B------:R-:W-:-:S04]  /*99f0*/  PRMT R23, RZ, 0x7610, R23 ;  /* 0x00007610ff177816 */ /* 0x000fc80000000017 */
[----:B0-----:R-:W-:-:S05]  /*9a00*/  F2FP.SATFINITE.E4M3.F32.PACK_AB_MERGE_C R33, RZ, R32, RZ ;  /* 0x00000020ff21723e */ /* 0x001fca00048070ff */
[----:B------:R0:W-:Y:S01]  /*9a10*/  @!P2 STG.E.U8 desc[UR14][R30.64+0x11], R33 ;  /* 0x000011211e00a986 */ /* 0x0001e2000c10110e */
[----:B------:R-:W-:Y:S05]  /*9a20*/  @P3 BRA `(.L_x_193) ;  /* 0x0000000000043947 */ /* 0x000fea0003800000 */
[----:B------:R0:W5:Y:S02]  /*9a30*/  LDG.E.U8 R23, desc[UR14][R24.64+0x18] ;  /* 0x0000180e18177981 */ /* 0x000164000c1e1100 */
.L_x_193:
[----:B------:R-:W-:Y:S05]  /*9a40*/  BSYNC B1 ;  /* 0x0000000000017941 */ /* 0x000fea0003800000 */
.L_x_192:
        /* <DEDUP_REMOVED lines=8> */
[----:B------:R-:W-:-:S05]  /*9ad0*/  F2FP.SATFINITE.E4M3.F32.PACK_AB_MERGE_C R23, RZ, R23, RZ ;  /* 0x00000017ff17723e */ /* 0x000fca00048070ff */
[----:B------:R0:W-:Y:S01]  /*9ae0*/  @!P3 STG.E.U8 desc[UR14][R28.64+0x18], R23 ;  /* 0x000018171c00b986 */ /* 0x0001e2000c10110e */
[----:B------:R-:W-:Y:S05]  /*9af0*/  @P2 BRA `(.L_x_195) ;  /* 0x0000000000042947 */ /* 0x000fea0003800000 */
[----:B------:R0:W5:Y:S02]  /*9b00*/  LDG.E.U8 R22, desc[UR14][R24.64+0x19] ;  /* 0x0000190e18167981 */ /* 0x000164000c1e1100 */
.L_x_195:
[----:B------:R-:W-:Y:S05]  /*9b10*/  BSYNC B1 ;  /* 0x0000000000017941 */ /* 0x000fea0003800000 */
.L_x_194:
        /* <DEDUP_REMOVED lines=12> */
.L_x_197:
[----:B------:R-:W-:Y:S05]  /*9be0*/  BSYNC B1 ;  /* 0x0000000000017941 */ /* 0x000fea0003800000 */
.L_x_196:
        /* <DEDUP_REMOVED lines=12> */
.L_x_199:
[----:B------:R-:W-:Y:S05]  /*9cb0*/  BSYNC B1 ;  /* 0x0000000000017941 */ /* 0x000fea0003800000 */
.L_x_198:
        /* <DEDUP_REMOVED lines=12> */
.L_x_201:
[----:B------:R-:W-:Y:S05]  /*9d80*/  BSYNC B1 ;  /* 0x0000000000017941 */ /* 0x000fea0003800000 */
.L_x_200:
        /* <DEDUP_REMOVED lines=12> */
.L_x_203:
[----:B------:R-:W-:Y:S05]  /*9e50*/  BSYNC B1 ;  /* 0x0000000000017941 */ /* 0x000fea0003800000 */
.L_x_202:
        /* <DEDUP_REMOVED lines=12> */
.L_x_205:
[----:B------:R-:W-:Y:S05]  /*9f20*/  BSYNC B1 ;  /* 0x0000000000017941 */ /* 0x000fea0003800000 */
.L_x_204:
        /* <DEDUP_REMOVED lines=12> */
.L_x_207:
[----:B------:R-:W-:Y:S05]  /*9ff0*/  BSYNC B1 ;  /* 0x0000000000017941 */ /* 0x000fea0003800000 */
.L_x_206:
        /* <DEDUP_REMOVED lines=12> */
.L_x_209:
[----:B------:R-:W-:Y:S05]  /*a0c0*/  BSYNC B1 ;  /* 0x0000000000017941 */ /* 0x000fea0003800000 */
.L_x_208:
        /* <DEDUP_REMOVED lines=12> */
.L_x_211:
[----:B------:R-:W-:Y:S05]  /*a190*/  BSYNC B1 ;  /* 0x0000000000017941 */ /* 0x000fea0003800000 */
.L_x_210:
        /* <DEDUP_REMOVED lines=12> */
.L_x_213:
[----:B------:R-:W-:Y:S05]  /*a260*/  BSYNC B1 ;  /* 0x0000000000017941 */ /* 0x000fea0003800000 */
.L_x_212:
        /* <DEDUP_REMOVED lines=12> */
.L_x_215:
[----:B------:R-:W-:Y:S05]  /*a330*/  BSYNC B1 ;  /* 0x0000000000017941 */ /* 0x000fea0003800000 */
.L_x_214:
        /* <DEDUP_REMOVED lines=12> */
.L_x_217:
[----:B------:R-:W-:Y:S05]  /*a400*/  BSYNC B1 ;  /* 0x0000000000017941 */ /* 0x000fea0003800000 */
.L_x_216:
        /* <DEDUP_REMOVED lines=12> */
.L_x_219:
[----:B------:R-:W-:Y:S05]  /*a4d0*/  BSYNC B1 ;  /* 0x0000000000017941 */ /* 0x000fea0003800000 */
.L_x_218:
        /* <DEDUP_REMOVED lines=12> */
.L_x_221:
[----:B------:R-:W-:Y:S05]  /*a5a0*/  BSYNC B1 ;  /* 0x0000000000017941 */ /* 0x000fea0003800000 */
.L_x_220:
        /* <DEDUP_REMOVED lines=12> */
.L_x_223:
[----:B------:R-:W-:Y:S05]  /*a670*/  BSYNC B1 ;  /* 0x0000000000017941 */ /* 0x000fea0003800000 */
.L_x_222:
        /* <DEDUP_REMOVED lines=12> */
.L_x_225:
[----:B------:R-:W-:Y:S05]  /*a740*/  BSYNC B1 ;  /* 0x0000000000017941 */ /* 0x000fea0003800000 */
.L_x_224:
        /* <DEDUP_REMOVED lines=12> */
.L_x_227:
[----:B------:R-:W-:Y:S05]  /*a810*/  BSYNC B1 ;  /* 0x0000000000017941 */ /* 0x000fea0003800000 */
.L_x_226:
        /* <DEDUP_REMOVED lines=12> */
.L_x_229:
[----:B------:R-:W-:Y:S05]  /*a8e0*/  BSYNC B1 ;  /* 0x0000000000017941 */ /* 0x000fea0003800000 */
.L_x_228:
        /* <DEDUP_REMOVED lines=12> */
.L_x_231:
[----:B------:R-:W-:Y:S05]  /*a9b0*/  BSYNC B1 ;  /* 0x0000000000017941 */ /* 0x000fea0003800000 */
.L_x_230:
        /* <DEDUP_REMOVED lines=12> */
.L_x_233:
[----:B------:R-:W-:Y:S05]  /*aa80*/  BSYNC B1 ;  /* 0x0000000000017941 */ /* 0x000fea0003800000 */
.L_x_232:
        /* <DEDUP_REMOVED lines=12> */
.L_x_235:
[----:B------:R-:W-:Y:S05]  /*ab50*/  BSYNC B1 ;  /* 0x0000000000017941 */ /* 0x000fea0003800000 */
.L_x_234:
[----:B-----5:R-:W-:Y:S01]  /*ab60*/  LOP3.LUT R2, R2, 0xff, RZ, 0xc0, !PT ;  /* 0x000000ff02027812 */ /* 0x020fe200078ec0ff */
[----:B------:R-:W-:Y:S01]  /*ab70*/  BSSY B1, `(.L_x_236) ;  /* 0x000000b000017945 */ /* 0x000fe20003800000 */
[----:B------:R-:W-:Y:S02]  /*ab80*/  ISETP.LT.OR P3, PT, R41, 0x41, !P1 ;  /* 0x000000412900780c */ /* 0x000fe40004f61670 */
[----:B------:R-:W-:-:S05]  /*ab90*/  F2FP.F16.E4M3.UNPACK_B R2, R2 ;  /* 0x00000002ff02723e */ /* 0x000fca00020006ff */
[----:B------:R-:W-:-:S05]  /*aba0*/  HADD2.F32 R2, -RZ, R2.H0_H0 ;  /* 0x20000002ff027230 */ /* 0x000fca0000004100 */
[----:B0-----:R-:W-:-:S04]  /*abb0*/  FMUL R3, R2, UR21 ;  /* 0x0000001502037c20 */ /* 0x001fc80008400000 */
[----:B------:R-:W-:Y:S01]  /*abc0*/  FFMA R3, R0, UR20, R3 ;  /* 0x0000001400037c23 */ /* 0x000fe20008000003 */
[----:B------:R-:W-:-:S04]  /*abd0*/  PRMT R0, RZ, 0x7610, R0 ;  /* 0x00007610ff007816 */ /* 0x000fc80000000000 */
[----:B------:R-:W-:-:S05]  /*abe0*/  F2FP.SATFINITE.E4M3.F32.PACK_AB_MERGE_C R3, RZ, R3, RZ ;  /* 0x00000003ff03723e */ /* 0x000fca00048070ff */
[----:B------:R0:W-:Y:S01]  /*abf0*/  @!P2 STG.E.U8 desc[UR14][R28.64+0x41], R3 ;  /* 0x000041031c00a986 */ /* 0x0001e2000c10110e */
[----:B------:R-:W-:Y:S05]  /*ac00*/  @P3 BRA `(.L_x_237) ;  /* 0x0000000000043947 */ /* 0x000fea0003800000 */
[----:B------:R0:W5:Y:S02]  /*ac10*/  LDG.E.U8 R0, desc[UR14][R26.64+0x40] ;  /* 0x0000400e1a007981 */ /* 0x000164000c1e1100 */
.L_x_237:
[----:B------:R-:W-:Y:S05]  /*ac20*/  BSYNC B1 ;  /* 0x0000000000017941 */ /* 0x000fea0003800000 */
.L_x_236:
[----:B------:R-:W2:Y:S01]  /*ac30*/  LDL.LU R2, [R1] ;  /* 0x0000000001027983 */ /* 0x000ea20000300800 */
[----:B-----5:R-:W-:Y:S01]  /*ac40*/  LOP3.LUT R0, R0, 0xff, RZ, 0xc0, !PT ;  /* 0x000000ff00007812 */ /* 0x020fe200078ec0ff */
[----:B------:R-:W-:Y:S01]  /*ac50*/  BSSY B1, `(.L_x_238) ;  /* 0x000000b000017945 */ /* 0x000fe20003800000 */
[----:B------:R-:W-:Y:S02]  /*ac60*/  ISETP.LT.OR P2, PT, R41, 0x42, !P1 ;  /* 0x000000422900780c */ /* 0x000fe40004f41670 */
[----:B------:R-:W-:-:S05]  /*ac70*/  F2FP.F16.E4M3.UNPACK_B R0, R0 ;  /* 0x00000000ff00723e */ /* 0x000fca00020006ff */
[----:B------:R-:W-:-:S05]  /*ac80*/  HADD2.F32 R0, -RZ, R0.H0_H0 ;  /* 0x20000000ff007230 */ /* 0x000fca0000004100 */
[----:B------:R-:W-:-:S04]  /*ac90*/  FMUL R0, R0, UR21 ;  /* 0x0000001500007c20 */ /* 0x000fc80008400000 */
[----:B--2---:R-:W-:-:S05]  /*aca0*/  FFMA R0, R2, UR20, R0 ;  /* 0x0000001402007c23 */ /* 0x004fca0008000000 */
[----:B0-----:R-:W-:Y:S02]  /*acb0*/  F2FP.SATFINITE.E4M3.F32.PACK_AB_MERGE_C R3, RZ, R0, RZ ;  /* 0x00000000ff03723e */ /* 0x001fe400048070ff */
[----:B------:R-:W-:-:S03]  /*acc0*/  PRMT R0, RZ, 0x7610, R0 ;  /* 0x00007610ff007816 */ /* 0x000fc60000000000 */
[----:B------:R0:W-:Y:S01]  /*acd0*/  @!P3 STG.E.U8 desc[UR14][R30.64+0x40], R3 ;  /* 0x000040031e00b986 */ /* 0x0001e2000c10110e */
[----:B------:R-:W-:Y:S05]  /*ace0*/  @P2 BRA `(.L_x_239) ;  /* 0x0000000000042947 */ /* 0x000fea0003800000 */
[----:B------:R2:W5:Y:S02]  /*acf0*/  LDG.E.U8 R0, desc[UR14][R26.64+0x41] ;  /* 0x0000410e1a007981 */ /* 0x000564000c1e1100 */
.L_x_239:
[----:B------:R-:W-:Y:S05]  /*ad00*/  BSYNC B1 ;  /* 0x0000000000017941 */ /* 0x000fea0003800000 */
.L_x_238:
[----:B------:R-:W3:Y:S01]  /*ad10*/  LDL.LU R2, [R1+0x4] ;  /* 0x0000040001027983 */ /* 0x000ee20000300800 */
[----:B-----5:R-:W-:Y:S01]  /*ad20*/  LOP3.LUT R0, R0, 0xff, RZ, 0xc0, !PT ;  /* 0x000000ff00007812 */ /* 0x020fe200078ec0ff */
[----:B------:R-:W-:Y:S01]  /*ad30*/  BSSY B1, `(.L_x_240) ;  /* 0x000000b000017945 */ /* 0x000fe20003800000 */
[----:B------:R-:W-:Y:S02]  /*ad40*/  ISETP.LT.OR P3, PT, R41, 0x49, !P0 ;  /* 0x000000492900780c */ /* 0x000fe40004761670 */
[----:B------:R-:W-:-:S05]  /*ad50*/  F2FP.F16.E4M3.UNPACK_B R0, R0 ;  /* 0x00000000ff00723e */ /* 0x000fca00020006ff */
[----:B------:R-:W-:-:S05]  /*ad60*/  HADD2.F32 R0, -RZ, R0.H0_H0 ;  /* 0x20000000ff007230 */ /* 0x000fca0000004100 */
[----:B------:R-:W-:-:S04]  /*ad70*/  FMUL R0, R0, UR21 ;  /* 0x0000001500007c20 */ /* 0x000fc80008400000 */
[----:B---3--:R-:W-:-:S05]  /*ad80*/  FFMA R0, R2, UR20, R0 ;  /* 0x0000001402007c23 */ /* 0x008fca0008000000 */
[----:B0-----:R-:W-:Y:S02]  /*ad90*/  F2FP.SATFINITE.E4M3.F32.PACK_AB_MERGE_C R3, RZ, R0, RZ ;  /* 0x00000000ff03723e */ /* 0x001fe400048070ff */
[----:B------:R-:W-:-:S03]  /*ada0*/  PRMT R0, RZ, 0x7610, R0 ;  /* 0x00007610ff007816 */ /* 0x000fc60000000000 */
[----:B------:R0:W-:Y:S01]  /*adb0*/  @!P2 STG.E.U8 desc[UR14][R30.64+0x41], R3 ;  /* 0x000041031e00a986 */ /* 0x0001e2000c10110e */
[----:B------:R-:W-:Y:S05]  /*adc0*/  @P3 BRA `(.L_x_241) ;  /* 0x0000000000043947 */ /* 0x000fea0003800000 */
[----:B------:R3:W5:Y:S02]  /*add0*/  LDG.E.U8 R0, desc[UR14][R24.64+0x48] ;  /* 0x0000480e18007981 */ /* 0x000764000c1e1100 */
.L_x_241:
[----:B------:R-:W-:Y:S05]  /*ade0*/  BSYNC B1 ;  /* 0x0000000000017941 */ /* 0x000fea0003800000 */
.L_x_240:
[----:B------:R-:W2:Y:S01]  /*adf0*/  LDL.LU R2, [R1+0x8] ;  /* 0x0000080001027983 */ /* 0x000ea20000300800 */
        /* <DEDUP_REMOVED lines=12> */
.L_x_243:
[----:B------:R-:W-:Y:S05]  /*aec0*/  BSYNC B1 ;  /* 0x0000000000017941 */ /* 0x000fea0003800000 */
.L_x_242:
        /* <DEDUP_REMOVED lines=13> */
.L_x_245:
[----:B------:R-:W-:Y:S05]  /*afa0*/  BSYNC B1 ;  /* 0x0000000000017941 */ /* 0x000fea0003800000 */
.L_x_244:
        /* <DEDUP_REMOVED lines=13> */
.L_x_247:
[----:B------:R-:W-:Y:S05]  /*b080*/  BSYNC B1 ;  /* 0x0000000000017941 */ /* 0x000fea0003800000 */
.L_x_246:
        /* <DEDUP_REMOVED lines=13> */
.L_x_249:
[----:B------:R-:W-:Y:S05]  /*b160*/  BSYNC B1 ;  /* 0x0000000000017941 */ /* 0x000fea0003800000 */
.L_x_248:
        /* <DEDUP_REMOVED lines=13> */
.L_x_251:
[----:B------:R-:W-:Y:S05]  /*b240*/  BSYNC B1 ;  /* 0x0000000000017941 */ /* 0x000fea0003800000 */
.L_x_250:
        /* <DEDUP_REMOVED lines=13> */
.L_x_253:
[----:B------:R-:W-:Y:S05]  /*b320*/  BSYNC B1 ;  /* 0x0000000000017941 */ /* 0x000fea0003800000 */
.L_x_252:
        /* <DEDUP_REMOVED lines=13> */
.L_x_255:
[----:B------:R-:W-:Y:S05]  /*b400*/  BSYNC B1 ;  /* 0x0000000000017941 */ /* 0x000fea0003800000 */
.L_x_254:
        /* <DEDUP_REMOVED lines=13> */
.L_x_257:
[----:B------:R-:W-:Y:S05]  /*b4e0*/  BSYNC B1 ;  /* 0x0000000000017941 */ /* 0x000fea0003800000 */
.L_x_256:
        /* <DEDUP_REMOVED lines=13> */
.L_x_259:
[----:B------:R-:W-:Y:S05]  /*b5c0*/  BSYNC B1 ;  /* 0x0000000000017941 */ /* 0x000fea0003800000 */
.L_x_258:
        /* <DEDUP_REMOVED lines=13> */
.L_x_261:
[----:B------:R-:W-:Y:S05]  /*b6a0*/  BSYNC B1 ;  /* 0x0000000000017941 */ /* 0x000fea0003800000 */
.L_x_260:
        /* <DEDUP_REMOVED lines=13> */
.L_x_263:
[----:B------:R-:W-:Y:S05]  /*b780*/  BSYNC B1 ;  /* 0x0000000000017941 */ /* 0x000fea0003800000 */
.L_x_262:
        /* <DEDUP_REMOVED lines=13> */
.L_x_265:
[----:B------:R-:W-:Y:S05]  /*b860*/  BSYNC B1 ;  /* 0x0000000000017941 */ /* 0x000fea0003800000 */
.L_x_264:
        /* <DEDUP_REMOVED lines=13> */
.L_x_267:
[----:B------:R-:W-:Y:S05]  /*b940*/  BSYNC B1 ;  /* 0x0000000000017941 */ /* 0x000fea0003800000 */
.L_x_266:
        /* <DEDUP_REMOVED lines=13> */
.L_x_269:
[----:B------:R-:W-:Y:S05]  /*ba20*/  BSYNC B1 ;  /* 0x0000000000017941 */ /* 0x000fea0003800000 */
.L_x_268:
        /* <DEDUP_REMOVED lines=13> */
.L_x_271:
[----:B------:R-:W-:Y:S05]  /*bb00*/  BSYNC B1 ;  /* 0x0000000000017941 */ /* 0x000fea0003800000 */
.L_x_270:
        /* <DEDUP_REMOVED lines=13> */
.L_x_273:
[----:B------:R-:W-:Y:S05]  /*bbe0*/  BSYNC B1 ;  /* 0x0000000000017941 */ /* 0x000fea0003800000 */
.L_x_272:
        /* <DEDUP_REMOVED lines=13> */
.L_x_275:
[----:B------:R-:W-:Y:S05]  /*bcc0*/  BSYNC B1 ;  /* 0x0000000000017941 */ /* 0x000fea0003800000 */
.L_x_274:
        /* <DEDUP_REMOVED lines=13> */
.L_x_277:
[----:B------:R-:W-:Y:S05]  /*bda0*/  BSYNC B1 ;  /* 0x0000000000017941 */ /* 0x000fea0003800000 */
.L_x_276:
        /* <DEDUP_REMOVED lines=13> */
.L_x_279:
[----:B------:R-:W-:Y:S05]  /*be80*/  BSYNC B1 ;  /* 0x0000000000017941 */ /* 0x000fea0003800000 */
.L_x_278:
        /* <DEDUP_REMOVED lines=13> */
.L_x_281:
[----:B------:R-:W-:Y:S05]  /*bf60*/  BSYNC B1 ;  /* 0x0000000000017941 */ /* 0x000fea0003800000 */
.L_x_280:
        /* <DEDUP_REMOVED lines=13> */
.L_x_283:
[----:B------:R-:W-:Y:S05]  /*c040*/  BSYNC B1 ;  /* 0x0000000000017941 */ /* 0x000fea0003800000 */
.L_x_282:
        /* <DEDUP_REMOVED lines=13> */
.L_x_285:
[----:B------:R-:W-:Y:S05]  /*c120*/  BSYNC B1 ;  /* 0x0000000000017941 */ /* 0x000fea0003800000 */
.L_x_284:
        /* <DEDUP_REMOVED lines=13> */
.L_x_287:
[----:B------:R-:W-:Y:S05]  /*c200*/  BSYNC B1 ;  /* 0x0000000000017941 */ /* 0x000fea0003800000 */
.L_x_286:
        /* <DEDUP_REMOVED lines=13> */
.L_x_289:
[----:B------:R-:W-:Y:S05]  /*c2e0*/  BSYNC B1 ;  /* 0x0000000000017941 */ /* 0x000fea0003800000 */
.L_x_288:
        /* <DEDUP_REMOVED lines=13> */
.L_x_291:
[----:B------:R-:W-:Y:S05]  /*c3c0*/  BSYNC B1 ;  /* 0x0000000000017941 */ /* 0x000fea0003800000 */
.L_x_290:
        /* <DEDUP_REMOVED lines=13> */
.L_x_293:
[----:B------:R-:W-:Y:S05]  /*c4a0*/  BSYNC B1 ;  /* 0x0000000000017941 */ /* 0x000fea0003800000 */
.L_x_292:
        /* <DEDUP_REMOVED lines=13> */
.L_x_295:
[----:B------:R-:W-:Y:S05]  /*c580*/  BSYNC B1 ;  /* 0x0000000000017941 */ /* 0x000fea0003800000 */
.L_x_294:
[----:B------:R-:W-:Y:S05]  /*c590*/  @P1 BRA `(.L_x_296) ;  /* 0x0000002000ac1947 */ /* 0x000fea0003800000 */
[----:B------:R-:W2:Y:S01]  /*c5a0*/  LDL.LU R2, [R1+0x74] ;  /* 0x0000740001027983 */ /* 0x000ea20000300800 */
[----:B-----5:R-:W-:-:S04]  /*c5b0*/  LOP3.LUT R0, R0, 0xff, RZ, 0xc0, !PT ;  /* 0x000000ff00007812 */ /* 0x020fc800078ec0ff */
[----:B------:R-:W-:-:S05]  /*c5c0*/  F2FP.F16.E4M3.UNPACK_B R0, R0 ;  /* 0x00000000ff00723e */ /* 0x000fca00020006ff */
[----:B------:R-:W-:-:S05]  /*c5d0*/  HADD2.F32 R0, -RZ, R0.H0_H0 ;  /* 0x20000000ff007230 */ /* 0x000fca0000004100 */
[----:B------:R-:W-:-:S04]  /*c5e0*/  FMUL R0, R0, UR21 ;  /* 0x0000001500007c20 */ /* 0x000fc80008400000 */
[----:B--2---:R-:W-:-:S05]  /*c5f0*/  FFMA R0, R2, UR20, R0 ;  /* 0x0000001402007c23 */ /* 0x004fca0008000000 */
[----:B0-----:R-:W-:-:S05]  /*c600*/  F2FP.SATFINITE.E4M3.F32.PACK_AB_MERGE_C R3, RZ, R0, RZ ;  /* 0x00000000ff03723e */ /* 0x001fca00048070ff */
[----:B------:R0:W-:Y:S01]  /*c610*/  STG.E.U8 desc[UR14][R30.64+0x79], R3 ;  /* 0x000079031e007986 */ /* 0x0001e2000c10110e */
[----:B------:R-:W-:Y:S05]  /*c620*/  BRA `(.L_x_296) ;  /* 0x0000002000887947 */ /* 0x000fea0003800000 */
.L_x_39:
[C---:B------:R-:W-:Y:S01]  /*c630*/  ISETP.GE.AND P3, PT, R42.reuse, 0x1, PT ;  /* 0x000000012a00780c */ /* 0x040fe20003f66270 */
[----:B------:R-:W2:Y:S01]  /*c640*/  LDL.LU R227, [R1+0x10] ;  /* 0x0000100001e37983 */ /* 0x000ea20000300800 */
[----:B------:R-:W-:Y:S01]  /*c650*/  ISETP.GE.AND P2, PT, R42, 0x9, PT ;  /* 0x000000092a00780c */ /* 0x000fe20003f46270 */
[----:B------:R-:W-:Y:S01]  /*c660*/  FMUL R225, R225, UR20 ;  /* 0x00000014e1e17c20 */ /* 0x000fe20008400000 */
[C---:B------:R-:W-:Y:S01]  /*c670*/  ISETP.LT.OR P0, PT, R41.reuse, 0x1, !P3 ;  /* 0x000000012900780c */ /* 0x040fe20005f01670 */
[----:B------:R-:W-:Y:S01]  /*c680*/  FMUL R226, R226, UR20 ;  /* 0x00000014e2e27c20 */ /* 0x000fe20008400000 */
[----:B------:R-:W-:Y:S01]  /*c690*/  ISETP.LT.OR P1, PT, R41, 0x2, !P3 ;  /* 0x000000022900780c */ /* 0x000fe20005f21670 */
[----:B------:R-:W-:Y:S01]  /*c6a0*/  FMUL R223, R223, UR20 ;  /* 0x00000014dfdf7c20 */ /* 0x000fe20008400000 */
[----:B------:R-:W-:Y:S01]  /*c6b0*/  ISETP.LT.OR P6, PT, R41, 0x2, !P2 ;  /* 0x000000022900780c */ /* 0x000fe200057c1670 */
[----:B------:R-:W-:Y:S01]  /*c6c0*/  FMUL R224, R224, UR20 ;  /* 0x00000014e0e07c20 */ /* 0x000fe20008400000 */
[----:B------:R-:W-:-:S02]  /*c6d0*/  F2FP.SATFINITE.E4M3.F32.PACK_AB_MERGE_C R33, RZ, R226, RZ ;  /* 0x000000e2ff21723e */ /* 0x000fc400048070ff */
[----:B------:R-:W-:Y:S01]  /*c6e0*/  F2FP.SATFINITE.E4M3.F32.PACK_AB_MERGE_C R225, RZ, R225, RZ ;  /* 0x000000e1ffe1723e */ /* 0x000fe200048070ff */
[----:B------:R-:W-:Y:S01]  /*c6f0*/  FMUL R222, R222, UR20 ;  /* 0x00000014dede7c20 */ /* 0x000fe20008400000 */
[----:B------:R-:W-:Y:S01]  /*c700*/  ISETP.LT.OR P5, PT, R41, 0x1, !P2 ;  /* 0x000000012900780c */ /* 0x000fe200057a1670 */
[----:B------:R-:W-:Y:S01]  /*c710*/  FMUL R221, R221, UR20 ;  /* 0x00000014dddd7c20 */ /* 0x000fe20008400000 */
[----:B------:R-:W-:Y:S01]  /*c720*/  F2FP.SATFINITE.E4M3.F32.PACK_AB_MERGE_C R223, RZ, R223, RZ ;  /* 0x000000dfffdf723e */ /* 0x000fe200048070ff */
[----:B------:R0:W-:Y:S01]  /*c730*/  @!P0 STG.E.U8 desc[UR14][R24.64], R33 ;  /* 0x0000002118008986 */ /* 0x0001e2000c10110e */
[----:B------:R-:W-:-:S03]  /*c740*/  ISETP.LT.OR P0, PT, R41, 0x9, !P3 ;  /* 0x000000092900780c */ /* 0x000fc60005f01670 */
[----:B------:R-:W-:Y:S01]  /*c750*/  @!P1 STG.E.U8 desc[UR14][R24.64+0x1], R225 ;  /* 0x000001e118009986 */ /* 0x000fe2000c10110e */
[----:B------:R-:W-:-:S03]  /*c760*/  ISETP.LT.OR P1, PT, R41, 0xa, !P3 ;  /* 0x0000000a2900780c */ /* 0x000fc60005f21670 */
[----:B------:R-:W-:Y:S01]  /*c770*/  @!P6 STG.E.U8 desc[UR14][R26.64+0x1], R223 ;  /* 0x000001df1a00e986 */ /* 0x000fe2000c10110e */
[----:B------:R-:W-:Y:S01]  /*c780*/  ISETP.LT.OR P6, PT, R41, 0xa, !P2 ;  /* 0x0000000a2900780c */ /* 0x000fe200057c1670 */
[----:B------:R-:W-:Y:S01]  /*c790*/  FMUL R219, R219, UR20 ;  /* 0x00000014dbdb7c20 */ /* 0x000fe20008400000 */
[----:B------:R-:W-:Y:S01]  /*c7a0*/  F2FP.SATFINITE.E4M3.F32.PACK_AB_MERGE_C R35, RZ, R224, RZ ;  /* 0x000000e0ff23723e */ /* 0x000fe200048070ff */
[----:B------:R-:W-:Y:S01]  /*c7b0*/  FMUL R220, R220, UR20 ;  /* 0x00000014dcdc7c20 */ /* 0x000fe20008400000 */
[----:B0-----:R-:W-:Y:S01]  /*c7c0*/  F2FP.SATFINITE.E4M3.F32.PACK_AB_MERGE_C R33, RZ, R222, RZ ;  /* 0x000000deff21723e */ /* 0x001fe200048070ff */
[----:B------:R-:W-:Y:S01]  /*c7d0*/  FMUL R218, R218, UR20 ;  /* 0x00000014dada7c20 */ /* 0x000fe20008400000 */
[----:B------:R-:W-:Y:S01]  /*c7e0*/  F2FP.SATFINITE.E4M3.F32.PACK_AB_MERGE_C R221, RZ, R221, RZ ;  /* 0x000000ddffdd723e */ /* 0x000fe200048070ff */
[----:B------:R0:W-:Y:S01]  /*c7f0*/  @!P5 STG.E.U8 desc[UR14][R26.64], R35 ;  /* 0x000000231a00d986 */ /* 0x0001e2000c10110e */
[C---:B------:R-:W-:Y:S02]  /*c800*/  ISETP.LT.OR P5, PT, R41.reuse, 0x9, !P2 ;  /* 0x000000092900780c */ /* 0x040fe400057a1670 */
        /* <DEDUP_REMOVED lines=8> */
[----:B0-----:R-:W-:Y:S01]  /*c890*/  F2FP.SATFINITE.E4M3.F32.PACK_AB_MERGE_C R35, RZ, R220, RZ ;  /* 0x000000dcff23723e */ /* 0x001fe200048070ff */
[----:B------:R-:W-:Y:S01]  /*c8a0*/  FMUL R215, R215, UR20 ;  /* 0x00000014d7d77c20 */ /* 0x000fe20008400000 */
[----:B------:R-:W4:Y:S01]  /*c8b0*/  LDL.LU R226, [R1+0xc] ;  /* 0x00000c0001e27983 */ /* 0x000f220000300800 */
[----:B---3--:R-:W-:Y:S02]  /*c8c0*/  F2FP.SATFINITE.E4M3.F32.PACK_AB_MERGE_C R33, RZ, R218, RZ ;  /* 0x000000daff21723e */ /* 0x008fe400048070ff */
[----:B------:R-:W-:Y:S01]  /*c8d0*/  F2FP.SATFINITE.E4M3.F32.PACK_AB_MERGE_C R217, RZ, R217, RZ ;  /* 0x000000d9ffd9723e */ /* 0x000fe200048070ff */
[----:B------:R0:W-:Y:S01]  /*c8e0*/  @!P5 STG.E.U8 desc[UR14][R26.64+0x8], R35 ;  /* 0x000008231a00d986 */ /* 0x0001e2000c10110e */
[----:B------:R-:W-:-:S02]  /*c8f0*/  ISETP.LT.OR P5, PT, R41, 0x11, !P2 ;  /* 0x000000112900780c */ /* 0x000fc400057a1670 */
[----:B------:R-:W-:Y:S01]  /*c900*/  F2FP.SATFINITE.E4M3.F32.PACK_AB_MERGE_C R215, RZ, R215, RZ ;  /* 0x000000d7ffd7723e */ /* 0x000fe200048070ff */
[----:B------:R-:W3:Y:S01]  /*c910*/  LDL.LU R224, [R1+0x8] ;  /* 0x0000080001e07983 */ /* 0x000ee20000300800 */
[----:B------:R-:W-:-:S03]  /*c920*/  FMUL R216, R216, UR20 ;  /* 0x00000014d8d87c20 */ /* 0x000fc60008400000 */
[----:B------:R-:W4:Y:S04]  /*c930*/  LDL.LU R225, [R1+0x4] ;  /* 0x0000040001e17983 */ /* 0x000f280000300800 */
[----:B------:R-:W3:Y:S01]  /*c940*/  LDL.LU R223, [R1] ;  /* 0x0000000001df7983 */ /* 0x000ee20000300800 */
[----:B0-----:R-:W-:Y:S01]  /*c950*/  F2FP.SATFINITE.E4M3.F32.PACK_AB_MERGE_C R35, RZ, R216, RZ ;  /* 0x000000d8ff23723e */ /* 0x001fe200048070ff */
[----:B------:R-:W-:Y:S01]  /*c960*/  FMUL R214, R214, UR20 ;  /* 0x00000014d6d67c20 */ /* 0x000fe20008400000 */
[----:B------:R-:W-:Y:S01]  /*c970*/  FMUL R213, R213, UR20 ;  /* 0x00000014d5d57c20 */ /* 0x000fe20008400000 */
[----:B------:R0:W-:Y:S01]  /*c980*/  @!P0 STG.E.U8 desc[UR14][R24.64+0x10], R33 ;  /* 0x0000102118008986 */ /* 0x0001e2000c10110e */
[----:B------:R-:W-:Y:S01]  /*c990*/  ISETP.LT.OR P0, PT, R41, 0x19, !P3 ;  /* 0x000000192900780c */ /* 0x000fe20005f01670 */
[----:B------:R-:W-:Y:S01]  /*c9a0*/  FMUL R211, R211, UR20 ;  /* 0x00000014d3d37c20 */ /* 0x000fe20008400000 */
[----:B------:R-:W-:Y:S01]  /*c9b0*/  FMUL R212, R212, UR20 ;  /* 0x00000014d4d47c20 */ /* 0x000fe20008400000 */
[----:B------:R-:W-:Y:S01]  /*c9c0*/  @!P1 STG.E.U8 desc[UR14][R24.64+0x11], R217 ;  /* 0x000011d918009986 */ /* 0x000fe2000c10110e */
[C---:B------:R-:W-:Y:S01]  /*c9d0*/  ISETP.LT.OR P1, PT, R41.reuse, 0x1a, !P3 ;  /* 0x0000001a2900780c */ /* 0x040fe20005f21670 */
[----:B------:R-:W-:Y:S01]  /*c9e0*/  FMUL R210, R210, UR20 ;  /* 0x00000014d2d27c20 */ /* 0x000fe20008400000 */
[----:B------:R-:W-:Y:S01]  /*c9f0*/  F2FP.SATFINITE.E4M3.F32.PACK_AB_MERGE_C R213, RZ, R213, RZ ;  /* 0x000000d5ffd5723e */ /* 0x000fe200048070ff */
[----:B------:R-:W-:Y:S01]  /*ca00*/  @!P6 STG.E.U8 desc[UR14][R26.64+0x11], R215 ;  /* 0x000011d71a00e986 */ /* 0x000fe2000c10110e */
[----:B------:R-:W-:Y:S01]  /*ca10*/  ISETP.LT.OR P6, PT, R41, 0x1a, !P2 ;  /* 0x0000001a2900780c */ /* 0x000fe200057c1670 */
[----:B------:R-:W-:Y:S01]  /*ca20*/  FMUL R209, R209, UR20 ;  /* 0x00000014d1d17c20 */ /* 0x000fe20008400000 */
[----:B------:R-:W-:Y:S01]  /*ca30*/  F2FP.SATFINITE.E4M3.F32.PACK_AB_MERGE_C R211, RZ, R211, RZ ;  /* 0x000000d3ffd3723e */ /* 0x000fe200048070ff */
[----:B------:R1:W-:Y:S01]  /*ca40*/  @!P5 STG.E.U8 desc[UR14][R26.64+0x10], R35 ;  /* 0x000010231a00d986 */ /* 0x0003e2000c10110e */
[----:B0-----:R-:W-:Y:S01]  /*ca50*/  F2FP.SATFINITE.E4M3.F32.PACK_AB_MERGE_C R33, RZ, R214, RZ ;  /* 0x000000d6ff21723e */ /* 0x001fe200048070ff */
[----:B------:R-:W-:Y:S01]  /*ca60*/  FMUL R207, R207, UR20 ;  /* 0x00000014cfcf7c20 */ /* 0x000fe20008400000 */
[C---:B------:R-:W-:Y:S01]  /*ca70*/  ISETP.LT.OR P5, PT, R41.reuse, 0x19, !P2 ;  /* 0x000000192900780c */ /* 0x040fe200057a1670 */
[----:B------:R-:W-:Y:S01]  /*ca80*/  FMUL R208, R208, UR20 ;  /* 0x00000014d0d07c20 */ /* 0x000fe20008400000 */
[----:B------:R-:W-:Y:S01]  /*ca90*/  F2FP.SATFINITE.E4M3.F32.PACK_AB_MERGE_C R209, RZ, R209, RZ ;  /* 0x000000d1ffd1723e */ /* 0x000fe200048070ff */
[----:B------:R0:W-:Y:S01]  /*caa0*/  @!P0 STG.E.U8 desc[UR14][R24.64+0x18], R33 ;  /* 0x0000182118008986 */ /* 0x0001e2000c10110e */
[C---:B------:R-:W-:Y:S01]  /*cab0*/  ISETP.LT.OR P0, PT, R41.reuse, 0x21, !P3 ;  /* 0x000000212900780c */ /* 0x040fe20005f01670 */
[----:B------:R-:W-:Y:S01]  /*cac0*/  FMUL R206, R206, UR20 ;  /* 0x00000014cece7c20 */ /* 0x000fe20008400000 */
[----:B------:R-:W-:Y:S01]  /*cad0*/  F2FP.SATFINITE.E4M3.F32.PACK_AB_MERGE_C R207, RZ, R207, RZ ;  /* 0x000000cfffcf723e */ /* 0x000fe200048070ff */
[----:B------:R-:W-:Y:S01]  /*cae0*/  @!P1 STG.E.U8 desc[UR14][R24.64+0x19], R213 ;  /* 0x000019d518009986 */ /* 0x000fe2000c10110e */
[----:B------:R-:W-:Y:S01]  /*caf0*/  ISETP.LT.OR P1, PT, R41, 0x22, !P3 ;  /* 0x000000222900780c */ /* 0x000fe20005f21670 */
[----:B------:R-:W-:Y:S01]  /*cb00*/  FMUL R205, R205, UR20 ;  /* 0x00000014cdcd7c20 */ /* 0x000fe20008400000 */
[----:B-1----:R-:W-:Y:S01]  /*cb10*/  F2FP.SATFINITE.E4M3.F32.PACK_AB_MERGE_C R35, RZ, R212, RZ ;  /* 0x000000d4ff23723e */ /* 0x002fe200048070ff */
        /* <DEDUP_REMOVED lines=11> */
[----:B------:R-:W-:Y:S01]  /*cbd0*/  ISETP.LT.OR P0, PT, R41, 0x29, !P3 ;  /* 0x000000292900780c */ /* 0x000fe20005f01670 */
[----:B------:R-:W-:Y:S01]  /*cbe0*/  FMUL R201, R201, UR20 ;  /* 0x00000014c9c97c20 */ /* 0x000fe20008400000 */
[----:B------:R-:W-:Y:S01]  /*cbf0*/  FMUL R199, R199, UR20 ;  /* 0x00000014c7c77c20 */ /* 0x000fe20008400000 */
[----:B------:R-:W-:Y:S01]  /*cc00*/  @!P1 STG.E.U8 desc[UR14][R24.64+0x21], R209 ;  /* 0x000021d118009986 */ /* 0x000fe2000c10110e */
[C---:B------:R-:W-:Y:S01]  /*cc10*/  ISETP.LT.OR P1, PT, R41.reuse, 0x2a, !P3 ;  /* 0x0000002a2900780c */ /* 0x040fe20005f21670 */
        /* <DEDUP_REMOVED lines=9> */
[----:B------:R-:W-:Y:S01]  /*ccb0*/  ISETP.LT.OR P5, PT, R41, 0x29, !P2 ;  /* 0x000000292900780c */ /* 0x000fe200057a1670 */
[----:B------:R-:W-:Y:S01]  /*ccc0*/  FMUL R195, R195, UR20 ;  /* 0x00000014c3c37c20 */ /* 0x000fe20008400000 */
[----:B------:R-:W-:Y:S01]  /*ccd0*/  F2FP.SATFINITE.E4M3.F32.PACK_AB_MERGE_C R199, RZ, R199, RZ ;  /* 0x000000c7ffc7723e */ /* 0x000fe200048070ff */
[----:B------:R0:W-:Y:S01]  /*cce0*/  @!P0 STG.E.U8 desc[UR14][R24.64+0x28], R33 ;  /* 0x0000282118008986 */ /* 0x0001e2000c10110e */
[C---:B------:R-:W-:Y:S01]  /*ccf0*/  ISETP.LT.OR P0, PT, R41.reuse, 0x31, !P3 ;  /* 0x000000312900780c */ /* 0x040fe20005f01670 */
[----:B------:R-:W-:Y:S01]  /*cd00*/  FMUL R196, R196, UR20 ;  /* 0x00000014c4c47c20 */ /* 0x000fe20008400000 */
[----:B------:R-:W-:Y:S01]  /*cd10*/  F2FP.SATFINITE.E4M3.F32.PACK_AB_MERGE_C R197, RZ, R197, RZ ;  /* 0x000000c5ffc5723e */ /* 0x000fe200048070ff */
        /* <DEDUP_REMOVED lines=59> */
[C---:B------:R-:W-:Y:S01]  /*d0d0*/  ISETP.LT.OR P6, PT, R41.reuse, 0x4a, !P2 ;  /* 0x0000004a2900780c */ /* 0x040fe200057c1670 */
        /* <DEDUP_REMOVED lines=57> */
[----:B------:R-:W-:Y:S01]  /*d470*/  ISETP.LT.OR P5, PT, R41, 0x61, !P3 ;  /* 0x000000612900780c */ /* 0x000fe20005fa1670 */
[----:B------:R-:W-:Y:S01]  /*d480*/  FMUL R161, R161, UR20 ;  /* 0x00000014a1a17c20 */ /* 0x000fe20008400000 */
[----:B0-----:R-:W-:Y:S01]  /*d490*/  F2FP.SATFINITE.E4M3.F32.PACK_AB_MERGE_C R33, RZ, R178, RZ ;  /* 0x000000b2ff21723e */ /* 0x001fe200048070ff */
[----:B------:R-:W-:Y:S01]  /*d4a0*/  FMUL R160, R160, UR20 ;  /* 0x00000014a0a07c20 */ /* 0x000fe20008400000 */
[----:B------:R-:W-:Y:S01]  /*d4b0*/  FMUL R159, R159, UR20 ;  /* 0x000000149f9f7c20 */ /* 0x000fe20008400000 */
[----:B------:R-:W-:Y:S01]  /*d4c0*/  FMUL R157, R157, UR20 ;  /* 0x000000149d9d7c20 */ /* 0x000fe20008400000 */
[----:B------:R-:W-:Y:S01]  /*d4d0*/  F2FP.SATFINITE.E4M3.F32.PACK_AB_MERGE_C R161, RZ, R161, RZ ;  /* 0x000000a1ffa1723e */ /* 0x000fe200048070ff */
[----:B------:R-:W-:Y:S01]  /*d4e0*/  FMUL R158, R158, UR20 ;  /* 0x000000149e9e7c20 */ /* 0x000fe20008400000 */
[----:B------:R-:W-:Y:S01]  /*d4f0*/  FMUL R156, R156, UR20 ;  /* 0x000000149c9c7c20 */ /* 0x000fe20008400000 */
[----:B------:R-:W-:Y:S01]  /*d500*/  @!P6 STG.E.U8 desc[UR14][R24.64+0x61], R177 ;  /* 0x000061b11800e986 */ /* 0x000fe2000c10110e */
[----:B------:R-:W-:Y:S01]  /*d510*/  ISETP.LT.OR P6, PT, R41, 0x69, !P3 ;  /* 0x000000692900780c */ /* 0x000fe20005fc1670 */
[----:B------:R-:W-:Y:S01]  /*d520*/  FMUL R155, R155, UR20 ;  /* 0x000000149b9b7c20 */ /* 0x000fe20008400000 */
[----:B-1----:R-:W-:Y:S01]  /*d530*/  F2FP.SATFINITE.E4M3.F32.PACK_AB_MERGE_C R35, RZ, R176, RZ ;  /* 0x000000b0ff23723e */ /* 0x002fe200048070ff */
[----:B------:R0:W-:Y:S01]  /*d540*/  @!P5 STG.E.U8 desc[UR14][R24.64+0x60], R33 ;  /* 0x000060211800d986 */ /* 0x0001e2000c10110e */
        /* <DEDUP_REMOVED lines=16> */
[----:B-1----:R-:W-:Y:S01]  /*d650*/  F2FP.SATFINITE.E4M3.F32.PACK_AB_MERGE_C R35, RZ, R170, RZ ;  /* 0x000000aaff23723e */ /* 0x002fe200048070ff */
[----:B------:R-:W-:Y:S01]  /*d660*/  @!P0 STG.E.U8 desc[UR14][R24.64+0x69], R173 ;  /* 0x000069ad18008986 */ /* 0x000fe2000c10110e */
        /* <DEDUP_REMOVED lines=12> */
[----:B------:R-:W-:Y:S01]  /*d730*/  ISETP.LT.OR P6, PT, R41, 0x79, !P3 ;  /* 0x000000792900780c */ /* 0x000fe20005fc1670 */
[----:B------:R-:W-:Y:S01]  /*d740*/  FMUL R17, R17, UR20 ;  /* 0x0000001411117c20 */ /* 0x000fe20008400000 */
[----:B------:R-:W-:Y:S01]  /*d750*/  ISETP.LT.OR P3, PT, R41, 0x7a, !P3 ;  /* 0x0000007a2900780c */ /* 0x000fe20005f61670 */
[----:B------:R-:W-:Y:S01]  /*d760*/  @!P0 STG.E.U8 desc[UR14][R24.64+0x71], R169 ;  /* 0x000071a918008986 */ /* 0x000fe2000c10110e */
[----:B0-----:R-:W-:Y:S01]  /*d770*/  F2FP.SATFINITE.E4M3.F32.PACK_AB_MERGE_C R33, RZ, R168, RZ ;  /* 0x000000a8ff21723e */ /* 0x001fe200048070ff */
[----:B------:R-:W-:Y:S01]  /*d780*/  FMUL R18, R18, UR20 ;  /* 0x0000001412127c20 */ /* 0x000fe20008400000 */
[----:B------:R-:W-:Y:S01]  /*d790*/  ISETP.GE.AND P0, PT, R42, 0x89, PT ;  /* 0x000000892a00780c */ /* 0x000fe20003f06270 */
[----:B------:R-:W-:Y:S01]  /*d7a0*/  FMUL R16, R16, UR20 ;  /* 0x0000001410107c20 */ /* 0x000fe20008400000 */
[----:B------:R-:W-:Y:S01]  /*d7b0*/  F2FP.SATFINITE.E4M3.F32.PACK_AB_MERGE_C R21, RZ, R21, RZ ;  /* 0x00000015ff15723e */ /* 0x000fe200048070ff */
[----:B------:R0:W-:Y:S01]  /*d7c0*/  @!P1 STG.E.U8 desc[UR14][R26.64+0x70], R33 ;  /* 0x000070211a009986 */ /* 0x0001e2000c10110e */
[----:B------:R-:W-:Y:S01]  /*d7d0*/  ISETP.GE.AND P1, PT, R42, 0x81, PT ;  /* 0x000000812a00780c */ /* 0x000fe20003f26270 */
[----:B------:R-:W-:Y:S01]  /*d7e0*/  FMUL R15, R15, UR20 ;  /* 0x000000140f0f7c20 */ /* 0x000fe20008400000 */
[----:B-1----:R-:W-:Y:S01]  /*d7f0*/  F2FP.SATFINITE.E4M3.F32.PACK_AB_MERGE_C R35, RZ, R166, RZ ;  /* 0x000000a6ff23723e */ /* 0x002fe200048070ff */
[----:B------:R-:W-:Y:S01]  /*d800*/  @!P5 STG.E.U8 desc[UR14][R26.64+0x71], R167 ;  /* 0x000071a71a00d986 */ /* 0x000fe2000c10110e */
[----:B------:R-:W-:Y:S01]  /*d810*/  ISETP.LT.OR P5, PT, R41, 0x79, !P2 ;  /* 0x000000792900780c */ /* 0x000fe200057a1670 */
[----:B------:R-:W-:Y:S01]  /*d820*/  FMUL R13, R13, UR20 ;  /* 0x000000140d0d7c20 */ /* 0x000fe20008400000 */
[C---:B------:R-:W-:Y:S01]  /*d830*/  ISETP.LT.OR P2, PT, R41.reuse, 0x7a, !P2 ;  /* 0x0000007a2900780c */ /* 0x040fe20005741670 */
        /* <DEDUP_REMOVED lines=9> */
[----:B------:R-:W-:Y:S01]  /*d8d0*/  F2FP.SATFINITE.E4M3.F32.PACK_AB_MERGE_C R17, RZ, R17, RZ ;  /* 0x00000011ff11723e */ /* 0x000fe200048070ff */
[----:B------:R-:W-:Y:S01]  /*d8e0*/  @!P5 STG.E.U8 desc[UR14][R26.64+0x78], R37 ;  /* 0x000078251a00d986 */ /* 0x000fe2000c10110e */
[----:B------:R-:W-:Y:S01]  /*d8f0*/  ISETP.LT.OR P5, PT, R41, 0x1, !P0 ;  /* 0x000000012900780c */ /* 0x000fe200047a1670 */
[----:B------:R-:W-:Y:S01]  /*d900*/  FMUL R9, R9, UR20 ;  /* 0x0000001409097c20 */ /* 0x000fe20008400000 */
[----:B------:R-:W-:Y:S01]  /*d910*/  F2FP.SATFINITE.E4M3.F32.PACK_AB_MERGE_C R15, RZ, R15, RZ ;  /* 0x0000000fff0f723e */ /* 0x000fe200048070ff */
[----:B------:R0:W-:Y:S01]  /*d920*/  @!P2 STG.E.U8 desc[UR14][R26.64+0x79], R163 ;  /* 0x000079a31a00a986 */ /* 0x0001e2000c10110e */
[C---:B------:R-:W-:Y:S01]  /*d930*/  ISETP.LT.OR P2, PT, R41.reuse, 0xa, !P1 ;  /* 0x0000000a2900780c */ /* 0x040fe20004f41670 */
        /* <DEDUP_REMOVED lines=9> */
[----:B------:R-:W-:Y:S01]  /*d9d0*/  F2FP.SATFINITE.E4M3.F32.PACK_AB_MERGE_C R11, RZ, R11, RZ ;  /* 0x0000000bff0b723e */ /* 0x000fe200048070ff */
[----:B------:R2:W-:Y:S01]  /*d9e0*/  @!P5 STG.E.U8 desc[UR14][R30.64], R33 ;  /* 0x000000211e00d986 */ /* 0x0005e2000c10110e */
[----:B------:R-:W-:Y:S01]  /*d9f0*/  ISETP.LT.OR P5, PT, R41, 0x9, !P0 ;  /* 0x000000092900780c */ /* 0x000fe200047a1670 */
[----:B------:R-:W-:Y:S01]  /*da00*/  FMUL R5, R5, UR20 ;  /* 0x0000001405057c20 */ /* 0x000fe20008400000 */
[----:B0-----:R-:W-:Y:S01]  /*da10*/  F2FP.SATFINITE.E4M3.F32.PACK_AB_MERGE_C R27, RZ, R156, RZ ;  /* 0x0000009cff1b723e */ /* 0x001fe200048070ff */
[----:B-----5:R-:W-:Y:S01]  /*da20*/  FMUL R0, R0, UR20 ;  /* 0x0000001400007c20 */ /* 0x020fe20008400000 */
[----:B------:R-:W-:Y:S01]  /*da30*/  F2FP.SATFINITE.E4M3.F32.PACK_AB_MERGE_C R9, RZ, R9, RZ ;  /* 0x00000009ff09723e */ /* 0x000fe200048070ff */
[----:B------:R-:W-:Y:S01]  /*da40*/  FMUL R6, R6, UR20 ;  /* 0x0000001406067c20 */ /* 0x000fe20008400000 */
[----:B------:R-:W-:Y:S01]  /*da50*/  F2FP.SATFINITE.E4M3.F32.PACK_AB_MERGE_C R7, RZ, R7, RZ ;  /* 0x00000007ff07723e */ /* 0x000fe200048070ff */
[----:B------:R-:W4:Y:S01]  /*da60*/  LDL.LU R221, [R1+0x14] ;  /* 0x0000140001dd7983 */ /* 0x000f220000300800 */
[----:B-1----:R-:W-:Y:S01]  /*da70*/  F2FP.SATFINITE.E4M3.F32.PACK_AB_MERGE_C R25, RZ, R158, RZ ;  /* 0x0000009eff19723e */ /* 0x002fe200048070ff */
[----:B------:R-:W-:Y:S01]  /*da80*/  FMUL R2, R2, UR20 ;  /* 0x0000001402027c20 */ /* 0x000fe20008400000 */
[----:B------:R-:W-:Y:S01]  /*da90*/  F2FP.SATFINITE.E4M3.F32.PACK_AB_MERGE_C R5, RZ, R5, RZ ;  /* 0x00000005ff05723e */ /* 0x000fe200048070ff */
[----:B------:R-:W-:Y:S01]  /*daa0*/  @!P6 STG.E.U8 desc[UR14][R30.64+0x1], R159 ;  /* 0x0000019f1e00e986 */ /* 0x000fe2000c10110e */
[----:B------:R-:W-:Y:S01]  /*dab0*/  ISETP.LT.OR P6, PT, R41, 0xa, !P0 ;  /* 0x0000000a2900780c */ /* 0x000fe200047c1670 */
[----:B------:R-:W-:Y:S01]  /*dac0*/  FMUL R3, R3, UR20 ;  /* 0x0000001403037c20 */ /* 0x000fe20008400000 */
[----:B--2---:R-:W-:Y:S01]  /*dad0*/  F2FP.SATFINITE.E4M3.F32.PACK_AB_MERGE_C R33, RZ, R152, RZ ;  /* 0x00000098ff21723e */ /* 0x004fe200048070ff */
[----:B------:R-:W-:Y:S01]  /*dae0*/  @!P2 STG.E.U8 desc[UR14][R28.64+0x9], R157 ;  /* 0x0000099d1c00a986 */ /* 0x000fe2000c10110e */
[----:B------:R-:W-:Y:S01]  /*daf0*/  ISETP.LT.OR P2, PT, R41, 0x12, !P1 ;  /* 0x000000122900780c */ /* 0x000fe20004f41670 */
[----:B------:R-:W-:-:S02]  /*db00*/  FMUL R4, R4, UR20 ;  /* 0x0000001404047c20 */ /* 0x000fc40008400000 */
[----:B------:R0:W-:Y:S01]  /*db10*/  @!P3 STG.E.U8 desc[UR14][R28.64+0x8], R25 ;  /* 0x000008191c00b986 */ /* 0x0001e2000c10110e */
[----:B------:R-:W-:-:S03]  /*db20*/  ISETP.LT.OR P3, PT, R41, 0x11, !P1 ;  /* 0x000000112900780c */ /* 0x000fc60004f61670 */
[----:B------:R1:W-:Y:S01]  /*db30*/  @!P5 STG.E.U8 desc[UR14][R30.64+0x8], R27 ;  /* 0x0000081b1e00d986 */ /* 0x0003e2000c10110e */
[----:B------:R-:W-:-:S03]  /*db40*/  ISETP.LT.OR P5, PT, R41, 0x11, !P0 ;  /* 0x000000112900780c */ /* 0x000fc600047a1670 */
[----:B------:R-:W-:Y:S01]  /*db50*/  @!P6 STG.E.U8 desc[UR14][R30.64+0x9], R155 ;  /* 0x0000099b1e00e986 */ /* 0x000fe2000c10110e */
[----:B------:R-:W-:-:S03]  /*db60*/  ISETP.LT.OR P6, PT, R41, 0x12, !P0 ;  /* 0x000000122900780c */ /* 0x000fc600047c1670 */
[----:B------:R-:W-:Y:S01]  /*db70*/  @!P2 STG.E.U8 desc[UR14][R28.64+0x11], R153 ;  /* 0x000011991c00a986 */ /* 0x000fe2000c10110e */
[----:B------:R-:W-:Y:S02]  /*db80*/  ISETP.LT.OR P2, PT, R41, 0x1a, !P1 ;  /* 0x0000001a2900780c */ /* 0x000fe40004f41670 */
[----:B0-----:R-:W-:Y:S01]  /*db90*/  F2FP.SATFINITE.E4M3.F32.PACK_AB_MERGE_C R25, RZ, R154, RZ ;  /* 0x0000009aff19723e */ /* 0x001fe200048070ff */
[----:B------:R-:W2:Y:S01]  /*dba0*/  LDL.LU R220, [R1+0x18] ;  /* 0x0000180001dc7983 */ /* 0x000ea20000300800 */
[----:B-1----:R-:W-:-:S03]  /*dbb0*/  F2FP.SATFINITE.E4M3.F32.PACK_AB_MERGE_C R27, RZ, R20, RZ ;  /* 0x00000014ff1b723e */ /* 0x002fc600048070ff */
[----:B------:R0:W-:Y:S01]  /*dbc0*/  @!P3 STG.E.U8 desc[UR14][R28.64+0x10], R25 ;  /* 0x000010191c00b986 */ /* 0x0001e2000c10110e */
[----:B------:R-:W-:-:S03]  /*dbd0*/  ISETP.LT.OR P3, PT, R41, 0x19, !P1 ;  /* 0x000000192900780c */ /* 0x000fc60004f61670 */
[----:B------:R-:W-:Y:S01]  /*dbe0*/  @!P5 STG.E.U8 desc[UR14][R30.64+0x10], R33 ;  /* 0x000010211e00d986 */ /* 0x000fe2000c10110e */
[----:B------:R-:W-:-:S03]  /*dbf0*/  ISETP.LT.OR P5, PT, R41, 0x19, !P0 ;  /* 0x000000192900780c */ /* 0x000fc600047a1670 */
[----:B------:R1:W-:Y:S01]  /*dc00*/  @!P6 STG.E.U8 desc[UR14][R30.64+0x11], R23 ;  /* 0x000011171e00e986 */ /* 0x0003e2000c10110e */
[----:B------:R-:W-:-:S03]  /*dc10*/  ISETP.LT.OR P6, PT, R41, 0x1a, !P0 ;  /* 0x0000001a2900780c */ /* 0x000fc600047c1670 */
[----:B------:R3:W-:Y:S01]  /*dc20*/  @!P2 STG.E.U8 desc[UR14][R28.64+0x19], R21 ;  /* 0x000019151c00a986 */ /* 0x0007e2000c10110e */
[C---:B------:R-:W-:Y:S02]  /*dc30*/  ISETP.LT.OR P2, PT, R41.reuse, 0x22, !P1 ;  /* 0x000000222900780c */ /* 0x040fe40004f41670 */
[----:B0-----:R-:W-:Y:S01]  /*dc40*/  F2FP.SATFINITE.E4M3.F32.PACK_AB_MERGE_C R25, RZ, R22, RZ ;  /* 0x00000016ff19723e */ /* 0x001fe200048070ff */
[----:B------:R-:W2:Y:S04]  /*dc50*/  LDL.LU R222, [R1+0x1c] ;  /* 0x00001c0001de7983 */ /* 0x000ea80000300800 */
[----:B------:R-:W-:Y:S01]  /*dc60*/  @!P3 STG.E.U8 desc[UR14][R28.64+0x18], R25 ;  /* 0x000018191c00b986 */ /* 0x000fe2000c10110e */
[C---:B------:R-:W-:Y:S02]  /*dc70*/  ISETP.LT.OR P3, PT, R41.reuse, 0x21, !P1 ;  /* 0x000000212900780c */ /* 0x040fe40004f61670 */
[----:B-1----:R-:W-:Y:S01]  /*dc80*/  F2FP.SATFINITE.E4M3.F32.PACK_AB_MERGE_C R23, RZ, R18, RZ ;  /* 0x00000012ff17723e */ /* 0x002fe200048070ff */
[----:B------:R-:W-:Y:S01]  /*dc90*/  @!P5 STG.E.U8 desc[UR14][R30.64+0x18], R27 ;  /* 0x0000181b1e00d986 */ /* 0x000fe2000c10110e */
[----:B------:R-:W-:-:S02]  /*dca0*/  ISETP.LT.OR P5, PT, R41, 0x21, !P0 ;  /* 0x000000212900780c */ /* 0x000fc400047a1670 */
[----:B---3--:R-:W-:Y:S01]  /*dcb0*/  F2FP.SATFINITE.E4M3.F32.PACK_AB_MERGE_C R21, RZ, R16, RZ ;  /* 0x00000010ff15723e */ /* 0x008fe200048070ff */
[----:B------:R0:W-:Y:S01]  /*dcc0*/  @!P6 STG.E.U8 desc[UR14][R30.64+0x19], R19 ;  /* 0x000019131e00e986 */ /* 0x0001e2000c10110e */
[----:B------:R-:W-:-:S03]  /*dcd0*/  ISETP.LT.OR P6, PT, R41, 0x22, !P0 ;  /* 0x000000222900780c */ /* 0x000fc600047c1670 */
[----:B------:R1:W-:Y:S01]  /*dce0*/  @!P2 STG.E.U8 desc[UR14][R28.64+0x21], R17 ;  /* 0x000021111c00a986 */ /* 0x0003e2000c10110e */
[----:B------:R-:W-:-:S03]  /*dcf0*/  ISETP.LT.OR P2, PT, R41, 0x2a, !P1 ;  /* 0x0000002a2900780c */ /* 0x000fc60004f41670 */
[----:B------:R-:W-:Y:S01]  /*dd00*/  @!P3 STG.E.U8 desc[UR14][R28.64+0x20], R23 ;  /* 0x000020171c00b986 */ /* 0x000fe2000c10110e */
[----:B------:R-:W-:-:S03]  /*dd10*/  ISETP.LT.OR P3, PT, R41, 0x29, !P1 ;  /* 0x000000292900780c */ /* 0x000fc60004f61670 */
[----:B------:R-:W-:Y:S01]  /*dd20*/  @!P5 STG.E.U8 desc[UR14][R30.64+0x20], R21 ;  /* 0x000020151e00d986 */ /* 0x000fe2000c10110e */
[C---:B------:R-:W-:Y:S02]  /*dd30*/  ISETP.LT.OR P5, PT, R41.reuse, 0x29, !P0 ;  /* 0x000000292900780c */ /* 0x040fe400047a1670 */
[----:B0-----:R-:W-:Y:S01]  /*dd40*/  F2FP.SATFINITE.E4M3.F32.PACK_AB_MERGE_C R19, RZ, R14, RZ ;  /* 0x0000000eff13723e */ /* 0x001fe200048070ff */
[----:B------:R0:W-:Y:S01]  /*dd50*/  @!P6 STG.E.U8 desc[UR14][R30.64+0x21], R15 ;  /* 0x0000210f1e00e986 */ /* 0x0001e2000c10110e */
[C---:B------:R-:W-:Y:S02]  /*dd60*/  ISETP.LT.OR P6, PT, R41.reuse, 0x2a, !P0 ;  /* 0x0000002a2900780c */ /* 0x040fe400047c1670 */
[----:B-1----:R-:W-:Y:S01]  /*dd70*/  F2FP.SATFINITE.E4M3.F32.PACK_AB_MERGE_C R17, RZ, R12, RZ ;  /* 0x0000000cff11723e */ /* 0x002fe200048070ff */
        /* <DEDUP_REMOVED lines=15> */
[----:B0-----:R-:W-:Y:S02]  /*de70*/  F2FP.SATFINITE.E4M3.F32.PACK_AB_MERGE_C R11, RZ, R6, RZ ;  /* 0x00000006ff0b723e */ /* 0x001fe400048070ff */
[C---:B------:R-:W-:Y:S01]  /*de80*/  ISETP.LT.OR P5, PT, R41.reuse, 0x39, !P0 ;  /* 0x000000392900780c */ /* 0x040fe200047a1670 */
[----:B------:R0:W-:Y:S01]  /*de90*/  @!P6 STG.E.U8 desc[UR14][R30.64+0x31], R7 ;  /* 0x000031071e00e986 */ /* 0x0001e2000c10110e */
[----:B-1----:R-:W-:Y:S02]  /*dea0*/  F2FP.SATFINITE.E4M3.F32.PACK_AB_MERGE_C R9, RZ, R4, RZ ;  /* 0x00000004ff09723e */ /* 0x002fe400048070ff */
[----:B------:R-:W-:Y:S01]  /*deb0*/  ISETP.LT.OR P6, PT, R41, 0x3a, !P0 ;  /* 0x0000003a2900780c */ /* 0x000fe200047c1670 */
[----:B------:R1:W-:Y:S04]  /*dec0*/  @!P2 STG.E.U8 desc[UR14][R28.64+0x39], R5 ;  /* 0x000039051c00a986 */ /* 0x0003e8000c10110e */
[----:B------:R3:W-:Y:S01]  /*ded0*/  @!P3 STG.E.U8 desc[UR14][R28.64+0x38], R11 ;  /* 0x0000380b1c00b986 */ /* 0x0007e2000c10110e */
[----:B------:R-:W-:Y:S01]  /*dee0*/  FMUL R4, R227, UR20 ;  /* 0x00000014e3047c20 */ /* 0x000fe20008400000 */
[----:B------:R-:W-:-:S02]  /*def0*/  ISETP.LT.OR P3, PT, R41, 0x41, !P1 ;  /* 0x000000412900780c */ /* 0x000fc40004f61670 */
[----:B0-----:R-:W-:Y:S02]  /*df00*/  F2FP.SATFINITE.E4M3.F32.PACK_AB_MERGE_C R7, RZ, R3, RZ ;  /* 0x00000003ff07723e */ /* 0x001fe400048070ff */
[----:B-1----:R-:W-:Y:S01]  /*df10*/  F2FP.SATFINITE.E4M3.F32.PACK_AB_MERGE_C R5, RZ, R0, RZ ;  /* 0x00000000ff05723e */ /* 0x002fe200048070ff */
[----:B------:R-:W-:Y:S01]  /*df20*/  FMUL R0, R223, UR20 ;  /* 0x00000014df007c20 */ /* 0x000fe20008400000 */
[----:B------:R-:W-:Y:S01]  /*df30*/  ISETP.LT.OR P2, PT, R41, 0x42, !P1 ;  /* 0x000000422900780c */ /* 0x000fe20004f41670 */
[----:B------:R-:W2:Y:S01]  /*df40*/  LDL.LU R223, [R1+0x20] ;  /* 0x0000200001df7983 */ /* 0x000ea20000300800 */
[----:B---3--:R-:W-:Y:S02]  /*df50*/  F2FP.SATFINITE.E4M3.F32.PACK_AB_MERGE_C R11, RZ, R2, RZ ;  /* 0x00000002ff0b723e */ /* 0x008fe400048070ff */
[----:B------:R-:W-:Y:S01]  /*df60*/  F2FP.SATFINITE.E4M3.F32.PACK_AB_MERGE_C R13, RZ, R0, RZ ;  /* 0x00000000ff0d723e */ /* 0x000fe200048070ff */
[----:B----4-:R-:W-:Y:S01]  /*df70*/  FMUL R0, R225, UR20 ;  /* 0x00000014e1007c20 */ /* 0x010fe20008400000 */
[----:B------:R-:W-:Y:S01]  /*df80*/  FMUL R2, R224, UR20 ;  /* 0x00000014e0027c20 */ /* 0x000fe20008400000 */
[----:B------:R-:W3:Y:S04]  /*df90*/  LDL.LU R225, [R1+0x24] ;  /* 0x0000240001e17983 */ /* 0x000ee80000300800 */
[----:B------:R-:W4:Y:S01]  /*dfa0*/  LDL.LU R224, [R1+0x28] ;  /* 0x0000280001e07983 */ /* 0x000f220000300800 */
[----:B------:R-:W-:-:S03]  /*dfb0*/  FMUL R3, R226, UR20 ;  /* 0x00000014e2037c20 */ /* 0x000fc60008400000 */
[----:B------:R-:W4:Y:S04]  /*dfc0*/  LDL.LU R226, [R1+0x2c] ;  /* 0x00002c0001e27983 */ /* 0x000f280000300800 */
[----:B------:R-:W4:Y:S04]  /*dfd0*/  LDL.LU R227, [R1+0x30] ;  /* 0x0000300001e37983 */ /* 0x000f280000300800 */
[----:B------:R-:W-:Y:S01]  /*dfe0*/  @!P5 STG.E.U8 desc[UR14][R30.64+0x38], R9 ;  /* 0x000038091e00d986 */ /* 0x000fe2000c10110e */
[----:B------:R-:W-:-:S03]  /*dff0*/  ISETP.LT.OR P5, PT, R41, 0x41, !P0 ;  /* 0x000000412900780c */ /* 0x000fc600047a1670 */
[----:B------:R0:W-:Y:S01]  /*e000*/  @!P6 STG.E.U8 desc[UR14][R30.64+0x39], R7 ;  /* 0x000039071e00e986 */ /* 0x0001e2000c10110e */
[----:B------:R-:W-:-:S03]  /*e010*/  ISETP.LT.OR P6, PT, R41, 0x42, !P0 ;  /* 0x000000422900780c */ /* 0x000fc600047c1670 */
[----:B------:R-:W-:Y:S01]  /*e020*/  @!P3 STG.E.U8 desc[UR14][R28.64+0x40], R11 ;  /* 0x0000400b1c00b986 */ /* 0x000fe2000c10110e */
[----:B------:R-:W-:-:S03]  /*e030*/  ISETP.LT.OR P3, PT, R41, 0x49, !P1 ;  /* 0x000000492900780c */ /* 0x000fc60004f61670 */
[----:B------:R1:W-:Y:S01]  /*e040*/  @!P2 STG.E.U8 desc[UR14][R28.64+0x41], R5 ;  /* 0x000041051c00a986 */ /* 0x0003e2000c10110e */
[----:B0-----:R-:W-:-:S03]  /*e050*/  F2FP.SATFINITE.E4M3.F32.PACK_AB_MERGE_C R7, RZ, R0, RZ ;  /* 0x00000000ff07723e */ /* 0x001fc600048070ff */
[----:B------:R-:W-:Y:S01]  /*e060*/  @!P5 STG.E.U8 desc[UR14][R30.64+0x40], R13 ;  /* 0x0000400d1e00d986 */ /* 0x000fe2000c10110e */
[C---:B------:R-:W-:Y:S02]  /*e070*/  ISETP.LT.OR P2, PT, R41.reuse, 0x4a, !P1 ;  /* 0x0000004a2900780c */ /* 0x040fe40004f41670 */
[----:B-1----:R-:W-:Y:S01]  /*e080*/  F2FP.SATFINITE.E4M3.F32.PACK_AB_MERGE_C R5, RZ, R2, RZ ;  /* 0x00000002ff05723e */ /* 0x002fe200048070ff */
[----:B------:R0:W-:Y:S01]  /*e090*/  @!P6 STG.E.U8 desc[UR14][R30.64+0x41], R7 ;  /* 0x000041071e00e986 */ /* 0x0001e2000c10110e */
[C---:B------:R-:W-:Y:S02]  /*e0a0*/  ISETP.LT.OR P5, PT, R41.reuse, 0x49, !P0 ;  /* 0x000000492900780c */ /* 0x040fe400047a1670 */
[C---:B------:R-:W-:Y:S01]  /*e0b0*/  ISETP.LT.OR P6, PT, R41.reuse, 0x4a, !P0 ;  /* 0x0000004a2900780c */ /* 0x040fe200047c1670 */
[----:B------:R1:W-:Y:S01]  /*e0c0*/  @!P3 STG.E.U8 desc[UR14][R28.64+0x48], R5 ;  /* 0x000048051c00b986 */ /* 0x0003e2000c10110e */
[----:B------:R-:W-:Y:S02]  /*e0d0*/  ISETP.LT.OR P3, PT, R41, 0x51, !P1 ;  /* 0x000000512900780c */ /* 0x000fe40004f61670 */
[----:B------:R-:W-:-:S02]  /*e0e0*/  F2FP.SATFINITE.E4M3.F32.PACK_AB_MERGE_C R9, RZ, R3, RZ ;  /* 0x00000003ff09723e */ /* 0x000fc400048070ff */
[----:B------:R-:W-:-:S03]  /*e0f0*/  F2FP.SATFINITE.E4M3.F32.PACK_AB_MERGE_C R11, RZ, R4, RZ ;  /* 0x00000004ff0b723e */ /* 0x000fc600048070ff */
[----:B------:R1:W-:Y:S04]  /*e100*/  @!P2 STG.E.U8 desc[UR14][R28.64+0x49], R9 ;  /* 0x000049091c00a986 */ /* 0x0003e8000c10110e */
[----:B------:R-:W-:Y:S01]  /*e110*/  @!P5 STG.E.U8 desc[UR14][R30.64+0x48], R11 ;  /* 0x0000480b1e00d986 */ /* 0x000fe2000c10110e */
[----:B------:R-:W-:-:S03]  /*e120*/  FMUL R0, R221, UR20 ;  /* 0x00000014dd007c20 */ /* 0x000fc60008400000 */
[----:B------:R-:W4:Y:S02]  /*e130*/  LDL.LU R221, [R1+0x34] ;  /* 0x0000340001dd7983 */ /* 0x000f240000300800 */
[----:B0-----:R-:W-:-:S05]  /*e140*/  F2FP.SATFINITE.E4M3.F32.PACK_AB_MERGE_C R7, RZ, R0, RZ ;  /* 0x00000000ff07723e */ /* 0x001fca00048070ff */
[----:B------:R-:W-:Y:S01]  /*e150*/  @!P6 STG.E.U8 desc[UR14][R30.64+0x49], R7 ;  /* 0x000049071e00e986 */ /* 0x000fe2000c10110e */
[----:B--2---:R-:W-:-:S03]  /*e160*/  FMUL R2, R220, UR20 ;  /* 0x00000014dc027c20 */ /* 0x004fc60008400000 */
[----:B------:R-:W2:Y:S02]  /*e170*/  LDL.LU R220, [R1+0x38] ;  /* 0x0000380001dc7983 */ /* 0x000ea40000300800 */
[----:B-1----:R-:W-:-:S05]  /*e180*/  F2FP.SATFINITE.E4M3.F32.PACK_AB_MERGE_C R5, RZ, R2, RZ ;  /* 0x00000002ff05723e */ /* 0x002fca00048070ff */
[----:B------:R0:W-:Y:S01]  /*e190*/  @!P3 STG.E.U8 desc[UR14][R28.64+0x50], R5 ;  /* 0x000050051c00b986 */ /* 0x0001e2000c10110e */
[----:B------:R-:W-:-:S03]  /*e1a0*/  FMUL R3, R222, UR20 ;  /* 0x00000014de037c20 */ /* 0x000fc60008400000 */
[----:B------:R-:W2:Y:S02]  /*e1b0*/  LDL.LU R222, [R1+0x3c] ;  /* 0x00003c0001de7983 */ /* 0x000ea40000300800 */
[----:B------:R-:W-:Y:S01]  /*e1c0*/  F2FP.SATFINITE.E4M3.F32.PACK_AB_MERGE_C R9, RZ, R3, RZ ;  /* 0x00000003ff09723e */ /* 0x000fe200048070ff */
[----:B------:R-:W-:Y:S02]  /*e1d0*/  FMUL R0, R223, UR20 ;  /* 0x00000014df007c20 */ /* 0x000fe40008400000 */
[----:B------:R-:W2:Y:S03]  /*e1e0*/  LDL.LU R223, [R1+0x40] ;  /* 0x0000400001df7983 */ /* 0x000ea60000300800 */
[----:B------:R-:W-:Y:S01]  /*e1f0*/  F2FP.SATFINITE.E4M3.F32.PACK_AB_MERGE_C R13, RZ, R0, RZ ;  /* 0x00000000ff0d723e */ /* 0x000fe200048070ff */
[----:B---3--:R-:W-:Y:S02]  /*e200*/  FMUL R2, R225, UR20 ;  /* 0x00000014e1027c20 */ /* 0x008fe40008400000 */
[----:B------:R-:W3:Y:S01]  /*e210*/  LDL.LU R225, [R1+0x44] ;  /* 0x0000440001e17983 */ /* 0x000ee20000300800 */
[----:B----4-:R-:W-:-:S03]  /*e220*/  FMUL R0, R224, UR20 ;  /* 0x00000014e0007c20 */ /* 0x010fc60008400000 */
[----:B------:R-:W4:Y:S01]  /*e230*/  LDL.LU R224, [R1+0x48] ;  /* 0x0000480001e07983 */ /* 0x000f220000300800 */
[----:B------:R-:W-:Y:S01]  /*e240*/  FMUL R3, R226, UR20 ;  /* 0x00000014e2037c20 */ /* 0x000fe20008400000 */
[----:B0-----:R-:W-:Y:S02]  /*e250*/  F2FP.SATFINITE.E4M3.F32.PACK_AB_MERGE_C R5, RZ, R0, RZ ;  /* 0x00000000ff05723e */ /* 0x001fe400048070ff */
[----:B------:R-:W4:Y:S01]  /*e260*/  LDL.LU R226, [R1+0x4c] ;  /* 0x00004c0001e27983 */ /* 0x000f220000300800 */
[----:B------:R-:W-:-:S03]  /*e270*/  FMUL R0, R227, UR20 ;  /* 0x00000014e3007c20 */ /* 0x000fc60008400000 */
[----:B------:R-:W4:Y:S01]  /*e280*/  LDL.LU R227, [R1+0x50] ;  /* 0x0000500001e37983 */ /* 0x000f220000300800 */
[C---:B------:R-:W-:Y:S02]  /*e290*/  ISETP.LT.OR P2, PT, R41.reuse, 0x52, !P1 ;  /* 0x000000522900780c */ /* 0x040fe40004f41670 */
[C---:B------:R-:W-:Y:S01]  /*e2a0*/  ISETP.LT.OR P6, PT, R41.reuse, 0x52, !P0 ;  /* 0x000000522900780c */ /* 0x040fe200047c1670 */
[----:B------:R-:W4:Y:S01]  /*e2b0*/  LDL.LU R219, [R1+0x54] ;  /* 0x0000540001db7983 */ /* 0x000f220000300800 */
[C---:B------:R-:W-:Y:S02]  /*e2c0*/  ISETP.LT.OR P5, PT, R41.reuse, 0x51, !P0 ;  /* 0x000000512900780c */ /* 0x040fe400047a1670 */
[----:B------:R-:W-:Y:S02]  /*e2d0*/  ISETP.LT.OR P3, PT, R41, 0x59, !P1 ;  /* 0x000000592900780c */ /* 0x000fe40004f61670 */
[----:B------:R-:W-:Y:S02]  /*e2e0*/  F2FP.SATFINITE.E4M3.F32.PACK_AB_MERGE_C R7, RZ, R2, RZ ;  /* 0x00000002ff07723e */ /* 0x000fe400048070ff */
[----:B------:R-:W-:-:S03]  /*e2f0*/  F2FP.SATFINITE.E4M3.F32.PACK_AB_MERGE_C R11, RZ, R0, RZ ;  /* 0x00000000ff0b723e */ /* 0x000fc600048070ff */
[----:B------:R0:W-:Y:S01]  /*e300*/  @!P2 STG.E.U8 desc[UR14][R28.64+0x51], R9 ;  /* 0x000051091c00a986 */ /* 0x0001e2000c10110e */
[----:B------:R-:W-:-:S03]  /*e310*/  ISETP.LT.OR P2, PT, R41, 0x5a, !P1 ;  /* 0x0000005a2900780c */ /* 0x000fc60004f41670 */
[----:B------:R-:W-:Y:S01]  /*e320*/  @!P6 STG.E.U8 desc[UR14][R30.64+0x51], R7 ;  /* 0x000051071e00e986 */ /* 0x000fe2000c10110e */
[----:B------:R-:W-:-:S03]  /*e330*/  ISETP.LT.OR P6, PT, R41, 0x5a, !P0 ;  /* 0x0000005a2900780c */ /* 0x000fc600047c1670 */
[----:B------:R-:W-:Y:S01]  /*e340*/  @!P5 STG.E.U8 desc[UR14][R30.64+0x50], R13 ;  /* 0x0000500d1e00d986 */ /* 0x000fe2000c10110e */
[----:B0-----:R-:W-:-:S03]  /*e350*/  F2FP.SATFINITE.E4M3.F32.PACK_AB_MERGE_C R9, RZ, R3, RZ ;  /* 0x00000003ff09723e */ /* 0x001fc600048070ff */
[----:B------:R0:W-:Y:S04]  /*e360*/  @!P3 STG.E.U8 desc[UR14][R28.64+0x58], R5 ;  /* 0x000058051c00b986 */ /* 0x0001e8000c10110e */
[----:B------:R1:W-:Y:S01]  /*e370*/  @!P2 STG.E.U8 desc[UR14][R28.64+0x59], R9 ;  /* 0x000059091c00a986 */ /* 0x0003e2000c10110e */
[----:B------:R-:W-:-:S03]  /*e380*/  FMUL R0, R221, UR20 ;  /* 0x00000014dd007c20 */ /* 0x000fc60008400000 */
[----:B------:R-:W4:Y:S02]  /*e390*/  LDL.LU R221, [R1+0x58] ;  /* 0x0000580001dd7983 */ /* 0x000f240000300800 */
[----:B0-----:R-:W-:-:S05]  /*e3a0*/  F2FP.SATFINITE.E4M3.F32.PACK_AB_MERGE_C R5, RZ, R0, RZ ;  /* 0x00000000ff05723e */ /* 0x001fca00048070ff */
[----:B------:R0:W-:Y:S01]  /*e3b0*/  @!P6 STG.E.U8 desc[UR14][R30.64+0x59], R5 ;  /* 0x000059051e00e986 */ /* 0x0001e2000c10110e */
[----:B--2---:R-:W-:-:S03]  /*e3c0*/  FMUL R2, R220, UR20 ;  /* 0x00000014dc027c20 */ /* 0x004fc60008400000 */
[----:B------:R-:W2:Y:S02]  /*e3d0*/  LDL.LU R220, [R1+0x5c] ;  /* 0x00005c0001dc7983 */ /* 0x000ea40000300800 */
[----:B------:R-:W-:Y:S01]  /*e3e0*/  F2FP.SATFINITE.E4M3.F32.PACK_AB_MERGE_C R7, RZ, R2, RZ ;  /* 0x00000002ff07723e */ /* 0x000fe200048070ff */
[----:B------:R-:W-:Y:S02]  /*e3f0*/  FMUL R3, R222, UR20 ;  /* 0x00000014de037c20 */ /* 0x000fe40008400000 */
[----:B------:R-:W2:Y:S03]  /*e400*/  LDL.LU R222, [R1+0x60] ;  /* 0x0000600001de7983 */ /* 0x000ea60000300800 */
[----:B-1----:R-:W-:Y:S01]  /*e410*/  F2FP.SATFINITE.E4M3.F32.PACK_AB_MERGE_C R9, RZ, R3, RZ ;  /* 0x00000003ff09723e */ /* 0x002fe200048070ff */
[----:B------:R-:W-:Y:S02]  /*e420*/  FMUL R4, R223, UR20 ;  /* 0x00000014df047c20 */ /* 0x000fe40008400000 */
[----:B------:R-:W2:Y:S01]  /*e430*/  LDL.LU R223, [R1+0x64] ;  /* 0x0000640001df7983 */ /* 0x000ea20000300800 */
[----:B---3--:R-:W-:-:S03]  /*e440*/  FMUL R0, R225, UR20 ;  /* 0x00000014e1007c20 */ /* 0x008fc60008400000 */
[----:B------:R-:W3:Y:S01]  /*e450*/  LDL.LU R225, [R1+0x68] ;  /* 0x0000680001e17983 */ /* 0x000ee20000300800 */
[----:B----4-:R-:W-:Y:S01]  /*e460*/  FMUL R2, R224, UR20 ;  /* 0x00000014e0027c20 */ /* 0x010fe20008400000 */
[----:B0-----:R-:W-:Y:S02]  /*e470*/  F2FP.SATFINITE.E4M3.F32.PACK_AB_MERGE_C R5, RZ, R0, RZ ;  /* 0x00000000ff05723e */ /* 0x001fe400048070ff */
[----:B------:R-:W4:Y:S01]  /*e480*/  LDL.LU R224, [R1+0x6c] ;  /* 0x00006c0001e07983 */ /* 0x000f220000300800 */
[----:B------:R-:W-:-:S03]  /*e490*/  FMUL R3, R226, UR20 ;  /* 0x00000014e2037c20 */ /* 0x000fc60008400000 */
[----:B------:R-:W4:Y:S01]  /*e4a0*/  LDL.LU R226, [R1+0x70] ;  /* 0x0000700001e27983 */ /* 0x000f220000300800 */
[----:B------:R-:W-:-:S03]  /*e4b0*/  FMUL R0, R227, UR20 ;  /* 0x00000014e3007c20 */ /* 0x000fc60008400000 */
[----:B------:R-:W4:Y:S01]  /*e4c0*/  LDL.LU R227, [R1+0x74] ;  /* 0x0000740001e37983 */ /* 0x000f220000300800 */
[C---:B------:R-:W-:Y:S02]  /*e4d0*/  ISETP.LT.OR P5, PT, R41.reuse, 0x59, !P0 ;  /* 0x000000592900780c */ /* 0x040fe400047a1670 */
[C---:B------:R-:W-:Y:S02]  /*e4e0*/  ISETP.LT.OR P2, PT, R41.reuse, 0x62, !P1 ;  /* 0x000000622900780c */ /* 0x040fe40004f41670 */
[C---:B------:R-:W-:Y:S02]  /*e4f0*/  ISETP.LT.OR P3, PT, R41.reuse, 0x61, !P1 ;  /* 0x000000612900780c */ /* 0x040fe40004f61670 */
[----:B------:R-:W-:-:S07]  /*e500*/  ISETP.LT.OR P6, PT, R41, 0x62, !P0 ;  /* 0x000000622900780c */ /* 0x000fce00047c1670 */
[----:B------:R-:W-:Y:S01]  /*e510*/  @!P5 STG.E.U8 desc[UR14][R30.64+0x58], R11 ;  /* 0x0000580b1e00d986 */ /* 0x000fe2000c10110e */
[----:B------:R-:W-:-:S03]  /*e520*/  ISETP.LT.OR P5, PT, R41, 0x61, !P0 ;  /* 0x000000612900780c */ /* 0x000fc600047a1670 */
[----:B------:R0:W-:Y:S01]  /*e530*/  @!P2 STG.E.U8 desc[UR14][R28.64+0x61], R9 ;  /* 0x000061091c00a986 */ /* 0x0001e2000c10110e */
[----:B------:R-:W-:-:S03]  /*e540*/  ISETP.LT.OR P2, PT, R41, 0x6a, !P1 ;  /* 0x0000006a2900780c */ /* 0x000fc60004f41670 */
[----:B------:R1:W-:Y:S01]  /*e550*/  @!P3 STG.E.U8 desc[UR14][R28.64+0x60], R7 ;  /* 0x000060071c00b986 */ /* 0x0003e2000c10110e */
[----:B------:R-:W-:Y:S02]  /*e560*/  ISETP.LT.OR P3, PT, R41, 0x69, !P1 ;  /* 0x000000692900780c */ /* 0x000fe40004f61670 */
[----:B------:R-:W-:Y:S01]  /*e570*/  F2FP.SATFINITE.E4M3.F32.PACK_AB_MERGE_C R13, RZ, R4, RZ ;  /* 0x00000004ff0d723e */ /* 0x000fe200048070ff */
[----:B------:R1:W-:Y:S01]  /*e580*/  @!P6 STG.E.U8 desc[UR14][R30.64+0x61], R5 ;  /* 0x000061051e00e986 */ /* 0x0003e2000c10110e */
[----:B0-----:R-:W-:-:S03]  /*e590*/  F2FP.SATFINITE.E4M3.F32.PACK_AB_MERGE_C R9, RZ, R3, RZ ;  /* 0x00000003ff09723e */ /* 0x001fc600048070ff */
[----:B------:R-:W-:Y:S01]  /*e5a0*/  @!P5 STG.E.U8 desc[UR14][R30.64+0x60], R13 ;  /* 0x0000600d1e00d986 */ /* 0x000fe2000c10110e */
[----:B-1----:R-:W-:-:S03]  /*e5b0*/  F2FP.SATFINITE.E4M3.F32.PACK_AB_MERGE_C R7, RZ, R2, RZ ;  /* 0x00000002ff07723e */ /* 0x002fc600048070ff */
[----:B------:R-:W-:Y:S01]  /*e5c0*/  @!P2 STG.E.U8 desc[UR14][R28.64+0x69], R9 ;  /* 0x000069091c00a986 */ /* 0x000fe2000c10110e */
[C---:B------:R-:W-:Y:S02]  /*e5d0*/  ISETP.LT.OR P5, PT, R41.reuse, 0x69, !P0 ;  /* 0x000000692900780c */ /* 0x040fe400047a1670 */
[C---:B------:R-:W-:Y:S01]  /*e5e0*/  ISETP.LT.OR P6, PT, R41.reuse, 0x6a, !P0 ;  /* 0x0000006a2900780c */ /* 0x040fe200047c1670 */
[----:B------:R0:W-:Y:S01]  /*e5f0*/  @!P3 STG.E.U8 desc[UR14][R28.64+0x68], R7 ;  /* 0x000068071c00b986 */ /* 0x0001e2000c10110e */
[----:B------:R-:W-:Y:S01]  /*e600*/  ISETP.LT.OR P2, PT, R41, 0x72, !P1 ;  /* 0x000000722900780c */ /* 0x000fe20004f41670 */
[----:B------:R-:W-:Y:S01]  /*e610*/  FMUL R2, R219, UR20 ;  /* 0x00000014db027c20 */ /* 0x000fe20008400000 */
[----:B------:R-:W-:Y:S02]  /*e620*/  ISETP.LT.OR P3, PT, R41, 0x71, !P1 ;  /* 0x000000712900780c */ /* 0x000fe40004f61670 */
[----:B------:R-:W-:Y:S02]  /*e630*/  F2FP.SATFINITE.E4M3.F32.PACK_AB_MERGE_C R11, RZ, R0, RZ ;  /* 0x00000000ff0b723e */ /* 0x000fe400048070ff */
[----:B------:R-:W-:-:S03]  /*e640*/  F2FP.SATFINITE.E4M3.F32.PACK_AB_MERGE_C R5, RZ, R2, RZ ;  /* 0x00000002ff05723e */ /* 0x000fc600048070ff */
[----:B------:R-:W-:Y:S01]  /*e650*/  @!P5 STG.E.U8 desc[UR14][R30.64+0x68], R11 ;  /* 0x0000680b1e00d986 */ /* 0x000fe2000c10110e */
[----:B------:R-:W-:-:S03]  /*e660*/  ISETP.LT.OR P5, PT, R41, 0x71, !P0 ;  /* 0x000000712900780c */ /* 0x000fc600047a1670 */
[----:B------:R-:W-:Y:S01]  /*e670*/  @!P6 STG.E.U8 desc[UR14][R30.64+0x69], R5 ;  /* 0x000069051e00e986 */ /* 0x000fe2000c10110e */
[----:B------:R-:W-:Y:S01]  /*e680*/  ISETP.LT.OR P6, PT, R41, 0x72, !P0 ;  /* 0x000000722900780c */ /* 0x000fe200047c1670 */
[----:B------:R-:W-:-:S05]  /*e690*/  FMUL R0, R221, UR20 ;  /* 0x00000014dd007c20 */ /* 0x000fca0008400000 */
[----:B0-----:R-:W-:-:S05]  /*e6a0*/  F2FP.SATFINITE.E4M3.F32.PACK_AB_MERGE_C R7, RZ, R0, RZ ;  /* 0x00000000ff07723e */ /* 0x001fca00048070ff */
[----:B------:R0:W-:Y:S01]  /*e6b0*/  @!P3 STG.E.U8 desc[UR14][R28.64+0x70], R7 ;  /* 0x000070071c00b986 */ /* 0x0001e2000c10110e */
[C---:B------:R-:W-:Y:S02]  /*e6c0*/  ISETP.LT.OR P3, PT, R41.reuse, 0x79, !P0 ;  /* 0x000000792900780c */ /* 0x040fe40004761670 */
[----:B------:R-:W-:Y:S01]  /*e6d0*/  ISETP.LT.OR P0, PT, R41, 0x7a, !P0 ;  /* 0x0000007a2900780c */ /* 0x000fe20004701670 */
[----:B--2---:R-:W-:-:S05]  /*e6e0*/  FMUL R3, R220, UR20 ;  /* 0x00000014dc037c20 */ /* 0x004fca0008400000 */
[----:B------:R-:W-:-:S05]  /*e6f0*/  F2FP.SATFINITE.E4M3.F32.PACK_AB_MERGE_C R9, RZ, R3, RZ ;  /* 0x00000003ff09723e */ /* 0x000fca00048070ff */
[----:B------:R1:W-:Y:S01]  /*e700*/  @!P2 STG.E.U8 desc[UR14][R28.64+0x71], R9 ;  /* 0x000071091c00a986 */ /* 0x0003e2000c10110e */
[C---:B------:R-:W-:Y:S02]  /*e710*/  ISETP.LT.OR P2, PT, R41.reuse, 0x79, !P1 ;  /* 0x000000792900780c */ /* 0x040fe40004f41670 */
[----:B------:R-:W-:Y:S01]  /*e720*/  ISETP.LT.OR P1, PT, R41, 0x7a, !P1 ;  /* 0x0000007a2900780c */ /* 0x000fe20004f21670 */
[----:B------:R-:W-:-:S05]  /*e730*/  FMUL R0, R222, UR20 ;  /* 0x00000014de007c20 */ /* 0x000fca0008400000 */
[----:B------:R-:W-:-:S05]  /*e740*/  F2FP.SATFINITE.E4M3.F32.PACK_AB_MERGE_C R13, RZ, R0, RZ ;  /* 0x00000000ff0d723e */ /* 0x000fca00048070ff */
[----:B------:R2:W-:Y:S01]  /*e750*/  @!P5 STG.E.U8 desc[UR14][R30.64+0x70], R13 ;  /* 0x0000700d1e00d986 */ /* 0x0005e2000c10110e */
[----:B------:R-:W-:Y:S01]  /*e760*/  FMUL R0, R223, UR20 ;  /* 0x00000014df007c20 */ /* 0x000fe20008400000 */
[----:B---3--:R-:W-:Y:S01]  /*e770*/  FMUL R2, R225, UR20 ;  /* 0x00000014e1027c20 */ /* 0x008fe20008400000 */
[----:B----4-:R-:W-:-:S03]  /*e780*/  FMUL R3, R224, UR20 ;  /* 0x00000014e0037c20 */ /* 0x010fc60008400000 */
[----:B0-----:R-:W-:Y:S01]  /*e790*/  F2FP.SATFINITE.E4M3.F32.PACK_AB_MERGE_C R7, RZ, R0, RZ ;  /* 0x00000000ff07723e */ /* 0x001fe200048070ff */
[----:B------:R-:W-:Y:S01]  /*e7a0*/  FMUL R4, R226, UR20 ;  /* 0x00000014e2047c20 */ /* 0x000fe20008400000 */
[----:B------:R-:W-:Y:S01]  /*e7b0*/  FMUL R5, R227, UR20 ;  /* 0x00000014e3057c20 */ /* 0x000fe20008400000 */
[----:B-1----:R-:W-:Y:S02]  /*e7c0*/  F2FP.SATFINITE.E4M3.F32.PACK_AB_MERGE_C R9, RZ, R2, RZ ;  /* 0x00000002ff09723e */ /* 0x002fe400048070ff */
[----:B------:R-:W-:Y:S02]  /*e7d0*/  F2FP.SATFINITE.E4M3.F32.PACK_AB_MERGE_C R3, RZ, R3, RZ ;  /* 0x00000003ff03723e */ /* 0x000fe400048070ff */
[----:B------:R-:W-:Y:S02]  /*e7e0*/  F2FP.SATFINITE.E4M3.F32.PACK_AB_MERGE_C R11, RZ, R4, RZ ;  /* 0x00000004ff0b723e */ /* 0x000fe400048070ff */
[----:B------:R-:W-:Y:S01]  /*e7f0*/  F2FP.SATFINITE.E4M3.F32.PACK_AB_MERGE_C R5, RZ, R5, RZ ;  /* 0x00000005ff05723e */ /* 0x000fe200048070ff */
[----:B------:R2:W-:Y:S04]  /*e800*/  @!P6 STG.E.U8 desc[UR14][R30.64+0x71], R7 ;  /* 0x000071071e00e986 */ /* 0x0005e8000c10110e */
[----:B------:R2:W-:Y:S04]  /*e810*/  @!P2 STG.E.U8 desc[UR14][R28.64+0x78], R9 ;  /* 0x000078091c00a986 */ /* 0x0005e8000c10110e */
[----:B------:R2:W-:Y:S04]  /*e820*/  @!P1 STG.E.U8 desc[UR14][R28.64+0x79], R3 ;  /* 0x000079031c009986 */ /* 0x0005e8000c10110e */
[----:B------:R2:W-:Y:S04]  /*e830*/  @!P3 STG.E.U8 desc[UR14][R30.64+0x78], R11 ;  /* 0x0000780b1e00b986 */ /* 0x0005e8000c10110e */
[----:B------:R2:W-:Y:S02]  /*e840*/  @!P0 STG.E.U8 desc[UR14][R30.64+0x79], R5 ;  /* 0x000079051e008986 */ /* 0x0005e4000c10110e */
.L_x_296:
[----:B------:R-:W-:Y:S05]  /*e850*/  BSYNC B0 ;  /* 0x0000000000007941 */ /* 0x000fea0003800000 */
.L_x_38:
[----:B0-2---:R-:W2:Y:S04]  /*e860*/  LDL.LU R3, [R1+0x80] ;  /* 0x0000800001037983 */ /* 0x005ea80000300800 */
[----:B-----5:R-:W2:Y:S01]  /*e870*/  LDL.LU R2, [R1+0x84] ;  /* 0x0000840001027983 */ /* 0x020ea20000300800 */
[----:B------:R-:W-:Y:S01]  /*e880*/  ULDC UR6, c[0x0][0xc] ;  /* 0x0000030000067ab9 */ /* 0x000fe20000000800 */
[----:B------:R-:W-:Y:S01]  /*e890*/  ULDC UR7, c[0x0][0x10] ;  /* 0x0000040000077ab9 */ /* 0x000fe20000000800 */
[----:B------:R-:W2:Y:S01]  /*e8a0*/  LDC R5, c[0x0][0x14] ;  /* 0x00000500ff057b82 */ /* 0x000ea20000000800 */
[----:B------:R-:W-:Y:S01]  /*e8b0*/  UIMAD.WIDE.U32 UR6, UR6, UR7, URZ ;  /* 0x00000007060672a5 */ /* 0x000fe2000f8e003f */
[----:B------:R-:W-:Y:S01]  /*e8c0*/  PRMT R0, RZ, 0x7610, R0 ;  /* 0x00007610ff007816 */ /* 0x000fe20000000000 */
[----:B------:R-:W-:-:S04]  /*e8d0*/  UMOV UR22, 0xffffffff ;  /* 0xffffffff00167882 */ /* 0x000fc80000000000 */
[----:B--2---:R-:W-:-:S04]  /*e8e0*/  IMAD.WIDE.U32 R2, R5, UR6, R2 ;  /* 0x0000000605027c25 */ /* 0x004fc8000f8e0002 */
[----:B------:R-:W-:Y:S01]  /*e8f0*/  IMAD R5, R5, UR7, RZ ;  /* 0x0000000705057c24 */ /* 0x000fe2000f8e02ff */
[----:B------:R-:W-:Y:S01]  /*e900*/  ULDC.64 UR6, c[0x0][0x650] ;  /* 0x0001940000067ab9 */ /* 0x000fe20000000a00 */
[----:B------:R-:W-:Y:S01]  /*e910*/  IMAD.MOV.U32 R19, RZ, RZ, R2 ;  /* 0x000000ffff137224 */ /* 0x000fe200078e0002 */
[----:B------:R-:W-:Y:S01]  /*e920*/  ISETP.GE.U32.AND P0, PT, R2, UR6, PT ;  /* 0x0000000602007c0c */ /* 0x000fe2000bf06070 */
[----:B------:R-:W-:Y:S02]  /*e930*/  IMAD.IADD R22, R3, 0x1, R5 ;  /* 0x0000000103167824 */ /* 0x000fe400078e0205 */
[----:B------:R-:W-:-:S03]  /*e940*/  IMAD.MOV.U32 R2, RZ, RZ, -0x1 ;  /* 0xffffffffff027424 */ /* 0x000fc600078e00ff */
[----:B------:R0:W-:Y:S01]  /*e950*/  STL [R1+0x80], R22 ;  /* 0x0000801601007387 */ /* 0x0001e20000100800 */
[----:B------:R-:W-:-:S03]  /*e960*/  ISETP.GE.U32.AND.EX P0, PT, R22, UR7, PT, P0 ;  /* 0x0000000716007c0c */ /* 0x000fc6000bf06100 */
[----:B------:R0:W-:Y:S04]  /*e970*/  STL [R1+0x84], R19 ;  /* 0x0000841301007387 */ /* 0x0001e80000100800 */
[----:B------:R0:W-:Y:S06]  /*e980*/  STL [R1+0x88], R2 ;  /* 0x0000880201007387 */ /* 0x0001ec0000100800 */
[----:B------:R-:W-:Y:S05]  /*e990*/  @P0 BRA `(.L_x_297) ;  /* 0x00000004006c0947 */ /* 0x000fea0003800000 */
[----:B------:R-:W2:Y:S01]  /*e9a0*/  S2R R14, SR_CTAID.X ;  /* 0x00000000000e7919 */ /* 0x000ea20000002500 */
[----:B------:R-:W5:Y:S01]  /*e9b0*/  LDC.64 R8, c[0x0][0x628] ;  /* 0x00018a00ff087b82 */ /* 0x000f620000000a00 */
[----:B------:R-:W-:Y:S01]  /*e9c0*/  ULDC UR6, c[0x0][0x150] ;  /* 0x0000540000067ab9 */ /* 0x000fe20000000800 */
[----:B------:R-:W-:Y:S01]  /*e9d0*/  IMAD.MOV.U32 R6, RZ, RZ, R19 ;  /* 0x000000ffff067224 */ /* 0x000fe200078e0013 */
[----:B------:R-:W0:Y:S01]  /*e9e0*/  S2R R16, SR_CTAID.Y ;  /* 0x0000000000107919 */ /* 0x000e220000002600 */
[----:B------:R-:W-:-:S04]  /*e9f0*/  IMAD.MOV.U32 R7, RZ, RZ, R22 ;  /* 0x000000ffff077224 */ /* 0x000fc800078e0016 */
[----:B------:R-:W0:Y:S08]  /*ea00*/  LDC R17, c[0x0][0x144] ;  /* 0x00005100ff117b82 */ /* 0x000e300000000800 */
[----:B------:R-:W0:Y:S08]  /*ea10*/  LDC R10, c[0x0][0x630] ;  /* 0x00018c00ff0a7b82 */ /* 0x000e300000000800 */
[----:B------:R-:W0:Y:S01]  /*ea20*/  LDC.64 R12, c[0x0][0x620] ;  /* 0x00018800ff0c7b82 */ /* 0x000e220000000a00 */
[----:B-----5:R-:W-:-:S04]  /*ea30*/  ISETP.NE.U32.AND P0, PT, R8, RZ, PT ;  /* 0x000000ff0800720c */ /* 0x020fc80003f05070 */
[----:B------:R-:W-:Y:S02]  /*ea40*/  ISETP.NE.AND.EX P0, PT, R9, RZ, PT, P0 ;  /* 0x000000ff0900720c */ /* 0x000fe40003f05300 */
[----:B--2---:R-:W-:-:S05]  /*ea50*/  I2FP.F32.U32 R0, R14 ;  /* 0x0000000e00007245 */ /* 0x004fca0000201000 */
[----:B------:R-:W-:-:S04]  /*ea60*/  FMUL R0, R0, UR6 ;  /* 0x0000000600007c20 */ /* 0x000fc80008400000 */
[----:B------:R2:W0:Y:S02]  /*ea70*/  F2I.U32.TRUNC.NTZ R15, R0 ;  /* 0x00000000000f7305 */ /* 0x000424000020f000 */
[----:B------:R-:W-:Y:S05]  /*ea80*/  @!P0 BRA `(.L_x_298) ;  /* 0x0000000000288947 */ /* 0x000fea0003800000 */
[----:B--2---:R-:W2:Y:S02]  /*ea90*/  LDC R0, c[0x0][0x634] ;  /* 0x00018d00ff007b82 */ /* 0x004ea40000000800 */
[----:B--2---:R-:W-:-:S05]  /*eaa0*/  IADD3 R7, P0, R19, R0, RZ ;  /* 0x0000000013077210 */ /* 0x004fca0007f1e0ff */
[----:B------:R-:W-:-:S04]  /*eab0*/  IMAD.X R11, RZ, RZ, R22, P0 ;  /* 0x000000ffff0b7224 */ /* 0x000fc800000e0616 */
[----:B0-----:R-:W-:-:S04]  /*eac0*/  IMAD.WIDE.U32 R2, R11, R8, RZ ;  /* 0x000000080b027225 */ /* 0x001fc800078e00ff */
[----:B------:R-:W-:-:S04]  /*ead0*/  IMAD.WIDE.U32 R4, P0, R7, R9, R2 ;  /* 0x0000000907047225 */ /* 0x000fc80007800002 */
[----:B------:R-:W-:-:S04]  /*eae0*/  IMAD.WIDE.U32 R2, R7, R8, RZ ;  /* 0x0000000807027225 */ /* 0x000fc800078e00ff */
[----:B------:R-:W-:Y:S01]  /*eaf0*/  IMAD.X R7, RZ, RZ, RZ, P0 ;  /* 0x000000ffff077224 */ /* 0x000fe200000e06ff */
[----:B------:R-:W-:Y:S01]  /*eb00*/  IADD3 RZ, P0, R3, R4, RZ ;  /* 0x0000000403ff7210 */ /* 0x000fe20007f1e0ff */
[----:B------:R-:W-:-:S04]  /*eb10*/  IMAD.MOV.U32 R6, RZ, RZ, R5 ;  /* 0x000000ffff067224 */ /* 0x000fc800078e0005 */
[----:B------:R-:W-:-:S08]  /*eb20*/  IMAD.WIDE.U32.X R6, R11, R9, R6, P0 ;  /* 0x000000090b067225 */ /* 0x000fd000000e0406 */
.L_x_298:
[-CC-:B0-----:R-:W-:Y:S01]  /*eb30*/  SHF.R.U64 R24, R6, R10.reuse, R7.reuse ;  /* 0x0000000a06187219 */ /* 0x181fe20000001207 */
[----:B------:R-:W0:Y:S01]  /*eb40*/  LDC.64 R20, c[0x0][0x640] ;  /* 0x00019000ff147b82 */ /* 0x000e220000000a00 */
[----:B--2---:R-:W-:Y:S01]  /*eb50*/  SHF.R.U32.HI R0, RZ, R10, R7 ;  /* 0x0000000aff007219 */ /* 0x004fe20000011607 */
[----:B------:R-:W-:Y:S01]  /*eb60*/  IMAD.MOV.U32 R2, RZ, RZ, R19 ;  /* 0x000000ffff027224 */ /* 0x000fe200078e0013 */
[----:B------:R-:W-:Y:S01]  /*eb70*/  IADD3 R5, P0, RZ, -R24, RZ ;  /* 0x80000018ff057210 */ /* 0x000fe20007f1e0ff */
[----:B------:R-:W-:Y:S01]  /*eb80*/  IMAD.MOV R15, RZ, RZ, -R15 ;  /* 0x000000ffff0f7224 */ /* 0x000fe200078e0a0f */
[----:B------:R-:W-:Y:S01]  /*eb90*/  ULDC UR6, c[0x0][0x154] ;  /* 0x0000550000067ab9 */ /* 0x000fe20000000800 */
[----:B------:R-:W-:Y:S02]  /*eba0*/  IMAD.MOV.U32 R7, RZ, RZ, 0x1 ;  /* 0x00000001ff077424 */ /* 0x000fe400078e00ff */
[----:B------:R-:W2:Y:S01]  /*ebb0*/  LDC R4, c[0x0][0x618] ;  /* 0x00018600ff047b82 */ /* 0x000ea20000000800 */
[----:B------:R-:W-:-:S02]  /*ebc0*/  IMAD.X R3, RZ, RZ, ~R0, P0 ;  /* 0x000000ffff037224 */ /* 0x000fc400000e0e00 */
[----:B------:R-:W-:Y:S02]  /*ebd0*/  IMAD R15, R17, R15, R14 ;  /* 0x0000000f110f7224 */ /* 0x000fe400078e020e */
[-C--:B------:R-:W-:Y:S02]  /*ebe0*/  IMAD R0, R3, R12.reuse, RZ ;  /* 0x0000000c03007224 */ /* 0x080fe400078e02ff */
[----:B------:R-:W-:Y:S01]  /*ebf0*/  IMAD.MOV.U32 R3, RZ, RZ, R22 ;  /* 0x000000ffff037224 */ /* 0x000fe200078e0016 */
[----:B------:R-:W5:Y:S01]  /*ec00*/  LDC R6, c[0x0][0x608] ;  /* 0x00018200ff067b82 */ /* 0x000f620000000800 */
[----:B------:R-:W-:-:S04]  /*ec10*/  IMAD.WIDE.U32 R2, R5, R12, R2 ;  /* 0x0000000c05027225 */ /* 0x000fc800078e0002 */
[----:B------:R-:W-:-:S03]  /*ec20*/  IMAD R5, R5, R13, R0 ;  /* 0x0000000d05057224 */ /* 0x000fc600078e0200 */
[----:B------:R-:W1:Y:S01]  /*ec30*/  LDC R18, c[0x0][0x658] ;  /* 0x00019600ff127b82 */ /* 0x000e620000000800 */
[----:B------:R-:W-:Y:S01]  /*ec40*/  I2FP.F32.U32 R0, R16 ;  /* 0x0000001000007245 */ /* 0x000fe20000201000 */
[----:B------:R-:W-:Y:S01]  /*ec50*/  IMAD.IADD R3, R3, 0x1, R5 ;  /* 0x0000000103037824 */ /* 0x000fe200078e0205 */
[----:B0-----:R-:W-:Y:S01]  /*ec60*/  ISETP.NE.U32.AND P0, PT, R20, RZ, PT ;  /* 0x000000ff1400720c */ /* 0x001fe20003f05070 */
[----:B------:R-:W-:Y:S02]  /*ec70*/  IMAD.MOV.U32 R5, RZ, RZ, -0x1 ;  /* 0xffffffffff057424 */ /* 0x000fe400078e00ff */
[----:B------:R-:W-:Y:S02]  /*ec80*/  FMUL R0, R0, UR6 ;  /* 0x0000000600007c20 */ /* 0x000fe40008400000 */
[----:B------:R-:W0:Y:S01]  /*ec90*/  LDC R13, c[0x0][0x148] ;  /* 0x00005200ff0d7b82 */ /* 0x000e220000000800 */
[----:B--2---:R-:W-:Y:S01]  /*eca0*/  SHF.R.U64 R10, R2, R4, R3 ;  /* 0x00000004020a7219 */ /* 0x004fe20000001203 */
[----:B------:R2:W0:Y:S01]  /*ecb0*/  F2I.U32.TRUNC.NTZ R12, R0 ;  /* 0x00000000000c7305 */ /* 0x000422000020f000 */
[----:B------:R-:W-:-:S02]  /*ecc0*/  ISETP.NE.AND.EX P0, PT, R21, RZ, PT, P0 ;  /* 0x000000ff1500720c */ /* 0x000fc40003f05300 */
[----:B------:R-:W-:-:S03]  /*ecd0*/  SHF.R.U32.HI R3, RZ, R4, R3 ;  /* 0x00000004ff037219 */ /* 0x000fc60000011603 */
[----:B------:R-:W0:Y:S01]  /*ece0*/  LDC R14, c[0x0][0x600] ;  /* 0x00018000ff0e7b82 */ /* 0x000e220000000800 */
[-CC-:B-----5:R-:W-:Y:S02]  /*ecf0*/  SHF.R.U64 R8, R10, R6.reuse, R3.reuse ;  /* 0x000000060a087219 */ /* 0x1a0fe40000001203 */
[----:B------:R-:W-:-:S05]  /*ed00*/  SHF.R.U32.HI R3, RZ, R6, R3 ;  /* 0x00000006ff037219 */ /* 0x000fca0000011603 */
[----:B------:R-:W0:Y:S01]  /*ed10*/  LDC R19, c[0x0][0x648] ;  /* 0x00019200ff137b82 */ /* 0x000e220000000800 */
[-CC-:B-1----:R-:W-:Y:S02]  /*ed20*/  SHF.R.U64 R11, R8, R18.reuse, R3.reuse ;  /* 0x00000012080b7219 */ /* 0x182fe40000001203 */
[-C--:B------:R-:W-:Y:S02]  /*ed30*/  SHF.L.U32 R5, R5, R18.reuse, RZ ;  /* 0x0000001205057219 */ /* 0x080fe400000006ff */
[-C--:B------:R-:W-:Y:S01]  /*ed40*/  SHF.R.U32.HI R3, RZ, R18.reuse, R3 ;  /* 0x00000012ff037219 */ /* 0x080fe20000011603 */
[----:B------:R-:W-:Y:S01]  /*ed50*/  IMAD.MOV.U32 R2, RZ, RZ, R11 ;  /* 0x000000ffff027224 */ /* 0x000fe200078e000b */
[----:B------:R-:W-:Y:S01]  /*ed60*/  SHF.L.U32 R40, R7, R18, RZ ;  /* 0x0000001207287219 */ /* 0x000fe200000006ff */
[----:B------:R-:W1:Y:S01]  /*ed70*/  LDC R22, c[0x0][0x638] ;  /* 0x00018e00ff167b82 */ /* 0x000e620000000800 */
[----:B------:R-:W-:-:S07]  /*ed80*/  LOP3.LUT R17, RZ, R5, RZ, 0x33, !PT ;  /* 0x00000005ff117212 */ /* 0x000fce00078e33ff */
[----:B------:R-:W0:Y:S01]  /*ed90*/  LDC R23, c[0x0][0x610] ;  /* 0x00018400ff177b82 */ /* 0x000e220000000800 */
[----:B--2---:R-:W-:Y:S05]  /*eda0*/  @!P0 BRA `(.L_x_299) ;  /* 0x0000000000288947 */ /* 0x004fea0003800000 */
[----:B------:R-:W2:Y:S02]  /*edb0*/  LDC R0, c[0x0][0x64c] ;  /* 0x00019300ff007b82 */ /* 0x000ea40000000800 */
[----:B--2---:R-:W-:-:S05]  /*edc0*/  IADD3 R7, P0, R11, R0, RZ ;  /* 0x000000000b077210 */ /* 0x004fca0007f1e0ff */
        /* <DEDUP_REMOVED lines=8> */
.L_x_299:
[----:B0-----:R-:W-:Y:S01]  /*ee50*/  SHF.R.U64 R0, R2, R19, R3 ;  /* 0x0000001302007219 */ /* 0x001fe20000001203 */
[----:B------:R-:W-:Y:S01]  /*ee60*/  VIADD R3, R14, 0xffffffff ;  /* 0xffffffff0e037836 */ /* 0x000fe20000000000 */
[----:B------:R-:W-:Y:S01]  /*ee70*/  LOP3.LUT R5, R8, R17, RZ, 0xc0, !PT ;  /* 0x0000001108057212 */ /* 0x000fe200078ec0ff */
[----:B------:R-:W-:Y:S01]  /*ee80*/  IMAD.MOV R12, RZ, RZ, -R12 ;  /* 0x000000ffff0c7224 */ /* 0x000fe200078e0a0c */
[----:B------:R-:W-:Y:S01]  /*ee90*/  R2UR UR22, R24 ;  /* 0x00000000181672ca */ /* 0x000fe200000e0000 */
[----:B------:R-:W-:Y:S01]  /*eea0*/  IMAD.MOV R2, RZ, RZ, -R0 ;  /* 0x000000ffff027224 */ /* 0x000fe200078e0a00 */
[----:B------:R-:W-:Y:S01]  /*eeb0*/  LOP3.LUT R3, R10, R3, RZ, 0xc0, !PT ;  /* 0x000000030a037212 */ /* 0x000fe200078ec0ff */
[----:B------:R-:W-:Y:S02]  /*eec0*/  IMAD R40, R40, R0, R5 ;  /* 0x0000000028287224 */ /* 0x000fe400078e0205 */
[----:B------:R-:W-:Y:S02]  /*eed0*/  @P4 IMAD R15, R13, R12, R16 ;  /* 0x0000000c0d0f4224 */ /* 0x000fe400078e0210 */
[----:B-1----:R-:W-:-:S02]  /*eee0*/  IMAD R0, R2, R22, R11 ;  /* 0x0000001602007224 */ /* 0x002fc400078e020b */
[----:B------:R-:W-:Y:S02]  /*eef0*/  IMAD R40, R40, R23, R15 ;  /* 0x0000001728287224 */ /* 0x000fe400078e020f */
[----:B------:R-:W-:Y:S02]  /*ef00*/  IMAD R3, R0, R14, R3 ;  /* 0x0000000e00037224 */ /* 0x000fe400078e0203 */
[----:B------:R-:W-:-:S03]  /*ef10*/  IMAD.MOV.U32 R0, RZ, RZ, 0x1 ;  /* 0x00000001ff007424 */ /* 0x000fc600078e00ff */
[----:B------:R-:W-:Y:S02]  /*ef20*/  SEL R2, R3, R40, !P4 ;  /* 0x0000002803027207 */ /* 0x000fe40006000000 */
[----:B------:R-:W-:-:S03]  /*ef30*/  SEL R40, R40, R3, !P4 ;  /* 0x0000000328287207 */ /* 0x000fc60006000000 */
[----:B------:R2:W-:Y:S04]  /*ef40*/  STL [R1+0x88], R2 ;  /* 0x0000880201007387 */ /* 0x0005e80000100800 */
.L_x_297:
[----:B------:R0:W-:Y:S01]  /*ef50*/  STL [R1+0x8c], R40 ;  /* 0x00008c2801007387 */ /* 0x0001e20000100800 */
[----:B------:R-:W-:-:S13]  /*ef60*/  LOP3.LUT P0, RZ, R0, 0xff, RZ, 0xc0, !PT ;  /* 0x000000ff00ff7812 */ /* 0x000fda000780c0ff */
[----:B0-----:R-:W-:Y:S05]  /*ef70*/  @P0 BRA `(.L_x_300) ;  /* 0xffffff2400100947 */ /* 0x001fea000383ffff */
[----:B------:R-:W-:Y:S05]  /*ef80*/  EXIT ;  /* 0x000000000000794d */ /* 0x000fea0003800000 */
.L_x_8:
[----:B------:R-:W2:Y:S01]  /*ef90*/  LDL R22, [R1+0x84] ;  /* 0x0000840001167983 */ /* 0x000ea20000100800 */
[----:B------:R-:W-:-:S03]  /*efa0*/  ULDC.64 UR4, c[0x0][0x650] ;  /* 0x0001940000047ab9 */ /* 0x000fc60000000a00 */
[----:B0-----:R-:W3:Y:S01]  /*efb0*/  LDL R23, [R1+0x80] ;  /* 0x0000800001177983 */ /* 0x001ee20000100800 */
[----:B------:R-:W-:Y:S01]  /*efc0*/  PRMT R4, RZ, 0x7610, R4 ;  /* 0x00007610ff047816 */ /* 0x000fe20000000004 */
[----:B------:R-:W-:Y:S02]  /*efd0*/  IMAD.MOV.U32 R5, RZ, RZ, -0x1 ;  /* 0xffffffffff057424 */ /* 0x000fe400078e00ff */
[----:B------:R-:W-:Y:S02]  /*efe0*/  IMAD.MOV.U32 R7, RZ, RZ, -0x1 ;  /* 0xffffffffff077424 */ /* 0x000fe400078e00ff */
[----:B------:R-:W-:Y:S01]  /*eff0*/  IMAD.MOV.U32 R6, RZ, RZ, -0x1 ;  /* 0xffffffffff067424 */ /* 0x000fe200078e00ff */
[----:B--2---:R-:W-:-:S04]  /*f000*/  ISETP.GE.U32.AND P0, PT, R22, UR4, PT ;  /* 0x0000000416007c0c */ /* 0x004fc8000bf06070 */
[----:B---3--:R-:W-:-:S13]  /*f010*/  ISETP.GE.U32.AND.EX P0, PT, R23, UR5, PT, P0 ;  /* 0x0000000517007c0c */ /* 0x008fda000bf06100 */
[----:B------:R-:W-:Y:S05]  /*f020*/  @P0 BRA `(.L_x_301) ;  /* 0x00000004002c0947 */ /* 0x000fea0003800000 */
[----:B------:R-:W0:Y:S01]  /*f030*/  LDC.64 R14, c[0x0][0x628] ;  /* 0x00018a00ff0e7b82 */ /* 0x000e220000000a00 */
[----:B------:R-:W-:Y:S02]  /*f040*/  IMAD.MOV.U32 R8, RZ, RZ, R22 ;  /* 0x000000ffff087224 */ /* 0x000fe400078e0016 */
[----:B------:R-:W-:-:S05]  /*f050*/  IMAD.MOV.U32 R9, RZ, RZ, R23 ;  /* 0x000000ffff097224 */ /* 0x000fca00078e0017 */
[----:B------:R-:W1:Y:S08]  /*f060*/  LDC R10, c[0x0][0x630] ;  /* 0x00018c00ff0a7b82 */ /* 0x000e700000000800 */
[----:B------:R-:W2:Y:S01]  /*f070*/  LDC.64 R16, c[0x0][0x620] ;  /* 0x00018800ff107b82 */ /* 0x000ea20000000a00 */
[----:B0-----:R-:W-:-:S04]  /*f080*/  ISETP.NE.U32.AND P0, PT, R14, RZ, PT ;  /* 0x000000ff0e00720c */ /* 0x001fc80003f05070 */
[----:B------:R-:W-:-:S13]  /*f090*/  ISETP.NE.AND.EX P0, PT, R15, RZ, PT, P0 ;  /* 0x000000ff0f00720c */ /* 0x000fda0003f05300 */
[----:B-12---:R-:W-:Y:S05]  /*f0a0*/  @!P0 BRA `(.L_x_302) ;  /* 0x0000000000288947 */ /* 0x006fea0003800000 */
[----:B------:R-:W0:Y:S02]  /*f0b0*/  LDC R4, c[0x0][0x634] ;  /* 0x00018d00ff047b82 */ /* 0x000e240000000800 */
[----:B0-----:R-:W-:-:S05]  /*f0c0*/  IADD3 R9, P0, R22, R4, RZ ;  /* 0x0000000416097210 */ /* 0x001fca0007f1e0ff */
        /* <DEDUP_REMOVED lines=8> */
.L_x_302:
[----:B------:R-:W0:Y:S01]  /*f150*/  LDC.64 R20, c[0x0][0x640] ;  /* 0x00019000ff147b82 */ /* 0x000e220000000a00 */
[-CC-:B------:R-:W-:Y:S02]  /*f160*/  SHF.R.U64 R14, R8, R10.reuse, R9.reuse ;  /* 0x0000000a080e7219 */ /* 0x180fe40000001209 */
[----:B------:R-:W-:Y:S02]  /*f170*/  SHF.R.U32.HI R4, RZ, R10, R9 ;  /* 0x0000000aff047219 */ /* 0x000fe40000011609 */
[----:B------:R-:W-:-:S03]  /*f180*/  IADD3 R7, P0, RZ, -R14, RZ ;  /* 0x8000000eff077210 */ /* 0x000fc60007f1e0ff */
[----:B------:R-:W1:Y:S02]  /*f190*/  LDC R8, c[0x0][0x618] ;  /* 0x00018600ff087b82 */ /* 0x000e640000000800 */
[----:B------:R-:W-:Y:S02]  /*f1a0*/  IMAD.X R5, RZ, RZ, ~R4, P0 ;  /* 0x000000ffff057224 */ /* 0x000fe400000e0e04 */
[----:B------:R-:W-:Y:S02]  /*f1b0*/  IMAD.MOV.U32 R4, RZ, RZ, R22 ;  /* 0x000000ffff047224 */ /* 0x000fe400078e0016 */
[-C--:B------:R-:W-:Y:S02]  /*f1c0*/  IMAD R6, R5, R16.reuse, RZ ;  /* 0x0000001005067224 */ /* 0x080fe400078e02ff */
[----:B------:R-:W2:Y:S01]  /*f1d0*/  LDC R18, c[0x0][0x608] ;  /* 0x00018200ff127b82 */ /* 0x000ea20000000800 */
[----:B------:R-:W-:Y:S02]  /*f1e0*/  IMAD.MOV.U32 R5, RZ, RZ, R23 ;  /* 0x000000ffff057224 */ /* 0x000fe400078e0017 */
[----:B------:R-:W-:-:S05]  /*f1f0*/  IMAD.WIDE.U32 R4, R7, R16, R4 ;  /* 0x0000001007047225 */ /* 0x000fca00078e0004 */
[----:B------:R-:W3:Y:S01]  /*f200*/  LDC R19, c[0x0][0x658] ;  /* 0x00019600ff137b82 */ /* 0x000ee20000000800 */
[----:B------:R-:W-:Y:S01]  /*f210*/  IMAD R7, R7, R17, R6 ;  /* 0x0000001107077224 */ /* 0x000fe200078e0206 */
[----:B0-----:R-:W-:Y:S01]  /*f220*/  ISETP.NE.U32.AND P0, PT, R20, RZ, PT ;  /* 0x000000ff1400720c */ /* 0x001fe20003f05070 */
[----:B------:R-:W-:Y:S02]  /*f230*/  IMAD.MOV.U32 R6, RZ, RZ, -0x1 ;  /* 0xffffffffff067424 */ /* 0x000fe400078e00ff */
[----:B------:R-:W-:Y:S01]  /*f240*/  IMAD.IADD R5, R5, 0x1, R7 ;  /* 0x0000000105057824 */ /* 0x000fe200078e0207 */
[----:B------:R-:W-:Y:S02]  /*f250*/  ISETP.NE.AND.EX P0, PT, R21, RZ, PT, P0 ;  /* 0x000000ff1500720c */ /* 0x000fe40003f05300 */
[----:B------:R-:W0:Y:S02]  /*f260*/  LDC R17, c[0x0][0x600] ;  /* 0x00018000ff117b82 */ /* 0x000e240000000800 */
[----:B-1----:R-:W-:-:S02]  /*f270*/  SHF.R.U64 R10, R4, R8, R5 ;  /* 0x00000008040a7219 */ /* 0x002fc40000001205 */
[----:B------:R-:W-:-:S04]  /*f280*/  SHF.R.U32.HI R5, RZ, R8, R5 ;  /* 0x00000008ff057219 */ /* 0x000fc80000011605 */
[----:B------:R-:W1:Y:S01]  /*f290*/  LDC R22, c[0x0][0x648] ;  /* 0x00019200ff167b82 */ /* 0x000e620000000800 */
[-CC-:B--2---:R-:W-:Y:S02]  /*f2a0*/  SHF.R.U64 R15, R10, R18.reuse, R5.reuse ;  /* 0x000000120a0f7219 */ /* 0x184fe40000001205 */
[----:B------:R-:W-:Y:S01]  /*f2b0*/  SHF.R.U32.HI R4, RZ, R18, R5 ;  /* 0x00000012ff047219 */ /* 0x000fe20000011605 */
[----:B------:R-:W-:-:S04]  /*f2c0*/  IMAD.MOV.U32 R18, RZ, RZ, 0x1 ;  /* 0x00000001ff127424 */ /* 0x000fc800078e00ff */
[----:B------:R-:W2:Y:S01]  /*f2d0*/  LDC R23, c[0x0][0x638] ;  /* 0x00018e00ff177b82 */ /* 0x000ea20000000800 */
[-CC-:B---3--:R-:W-:Y:S02]  /*f2e0*/  SHF.R.U64 R16, R15, R19.reuse, R4.reuse ;  /* 0x000000130f107219 */ /* 0x188fe40000001204 */
[-C--:B------:R-:W-:Y:S02]  /*f2f0*/  SHF.L.U32 R6, R6, R19.reuse, RZ ;  /* 0x0000001306067219 */ /* 0x080fe400000006ff */
[----:B------:R-:W-:Y:S01]  /*f300*/  SHF.R.U32.HI R5, RZ, R19, R4 ;  /* 0x00000013ff057219 */ /* 0x000fe20000011604 */
[----:B------:R-:W-:Y:S01]  /*f310*/  IMAD.MOV.U32 R4, RZ, RZ, R16 ;  /* 0x000000ffff047224 */ /* 0x000fe200078e0010 */
[----:B------:R-:W-:Y:S01]  /*f320*/  LOP3.LUT R24, RZ, R6, RZ, 0x33, !PT ;  /* 0x00000006ff187212 */ /* 0x000fe200078e33ff */
[----:B------:R-:W3:Y:S01]  /*f330*/  LDC R25, c[0x0][0x610] ;  /* 0x00018400ff197b82 */ /* 0x000ee20000000800 */
[----:B------:R-:W-:Y:S05]  /*f340*/  @!P0 BRA `(.L_x_303) ;  /* 0x0000000000288947 */ /* 0x000fea0003800000 */
        /* <DEDUP_REMOVED lines=10> */
.L_x_303:
[----:B-1----:R-:W-:Y:S01]  /*f3f0*/  SHF.R.U64 R4, R4, R22, R5 ;  /* 0x0000001604047219 */ /* 0x002fe20000001205 */
[----:B0-----:R-:W-:Y:S01]  /*f400*/  VIADD R7, R17, 0xffffffff ;  /* 0xffffffff11077836 */ /* 0x001fe20000000000 */
[----:B------:R-:W-:Y:S01]  /*f410*/  SHF.L.U32 R18, R18, R19, RZ ;  /* 0x0000001312127219 */ /* 0x000fe200000006ff */
[----:B------:R-:W-:Y:S01]  /*f420*/  @P4 IMAD R0, R11, R12, R2 ;  /* 0x0000000c0b004224 */ /* 0x000fe200078e0202 */
[----:B------:R-:W-:Y:S01]  /*f430*/  LOP3.LUT R3, R15, R24, RZ, 0xc0, !PT ;  /* 0x000000180f037212 */ /* 0x000fe200078ec0ff */
[----:B------:R-:W-:Y:S01]  /*f440*/  IMAD.MOV R5, RZ, RZ, -R4 ;  /* 0x000000ffff057224 */ /* 0x000fe200078e0a04 */
[----:B------:R-:W-:Y:S01]  /*f450*/  LOP3.LUT R7, R10, R7, RZ, 0xc0, !PT ;  /* 0x000000070a077212 */ /* 0x000fe200078ec0ff */
[----:B------:R-:W-:Y:S02]  /*f460*/  IMAD.MOV.U32 R6, RZ, RZ, R14 ;  /* 0x000000ffff067224 */ /* 0x000fe400078e000e */
[----:B------:R-:W-:Y:S02]  /*f470*/  IMAD R3, R18, R4, R3 ;  /* 0x0000000412037224 */ /* 0x000fe400078e0203 */
[----:B--2---:R-:W-:-:S02]  /*f480*/  IMAD R2, R5, R23, R16 ;  /* 0x0000001705027224 */ /* 0x004fc400078e0210 */
[----:B---3--:R-:W-:Y:S02]  /*f490*/  IMAD R0, R3, R25, R0 ;  /* 0x0000001903007224 */ /* 0x008fe400078e0200 */
[----:B------:R-:W-:Y:S02]  /*f4a0*/  IMAD R5, R2, R17, R7 ;  /* 0x0000001102057224 */ /* 0x000fe400078e0207 */
[----:B------:R-:W-:-:S03]  /*f4b0*/  IMAD.MOV.U32 R4, RZ, RZ, 0x1 ;  /* 0x00000001ff047424 */ /* 0x000fc600078e00ff */
[----:B------:R-:W-:Y:S02]  /*f4c0*/  SEL R7, R5, R0, !P4 ;  /* 0x0000000005077207 */ /* 0x000fe40006000000 */
[----:B------:R-:W-:-:S07]  /*f4d0*/  SEL R5, R0, R5, !P4 ;  /* 0x0000000500057207 */ /* 0x000fce0006000000 */
.L_x_301:
[----:B------:R-:W-:-:S08]  /*f4e0*/  NOP ;  /* 0x0000000000007918 */ /* 0x000fd00000000000 */
[----:B------:R-:W0:-:S00]  /*f4f0*/  USETMAXREG.DEALLOC.CTAPOOL 0x28 ;  /* 0x00000028000079c8 */ /* 0x000e0000080e0500 */
[----:B------:R-:W-:-:S13]  /*f500*/  ISETP.NE.AND P0, PT, RZ, UR8, PT ;  /* 0x00000008ff007c0c */ /* 0x000fda000bf05270 */
[----:B------:R-:W-:Y:S05]  /*f510*/  @P0 EXIT ;  /* 0x000000000000094d */ /* 0x000fea0003800000 */
[----:B0-----:R-:W-:Y:S01]  /*f520*/  LOP3.LUT P0, RZ, R4, 0xff, RZ, 0xc0, !PT ;  /* 0x000000ff04ff7812 */ /* 0x001fe2000780c0ff */
[----:B------:R-:W-:Y:S02]  /*f530*/  IMAD.MOV.U32 R9, RZ, RZ, 0x1 ;  /* 0x00000001ff097424 */ /* 0x000fe400078e00ff */
[----:B------:R-:W-:-:S10]  /*f540*/  IMAD.MOV.U32 R10, RZ, RZ, RZ ;  /* 0x000000ffff0a7224 */ /* 0x000fd400078e00ff */
[----:B------:R-:W-:Y:S05]  /*f550*/  @!P0 BRA `(.L_x_304) ;  /* 0x0000000c00608947 */ /* 0x000fea0003800000 */
[----:B------:R-:W0:Y:S01]  /*f560*/  S2R R0, SR_CgaCtaId ;  /* 0x0000000000007919 */ /* 0x000e220000008800 */
[----:B------:R-:W-:Y:S01]  /*f570*/  ULDC UR4, c[0x0][0x28c] ;  /* 0x0000a30000047ab9 */ /* 0x000fe20000000800 */
[----:B------:R-:W-:Y:S01]  /*f580*/  ULDC UR6, c[0x0][0x658] ;  /* 0x0001960000067ab9 */ /* 0x000fe20000000800 */
[----:B------:R-:W-:Y:S01]  /*f590*/  UIADD3 UR10, UR4, 0x3f, URZ ;  /* 0x0000003f040a7890 */ /* 0x000fe2000fffe03f */
[----:B------:R-:W-:Y:S01]  /*f5a0*/  BSSY B0, `(.L_x_304) ;  /* 0x00000d3000007945 */ /* 0x000fe20003800000 */
[----:B------:R-:W-:Y:S01]  /*f5b0*/  UMOV UR7, 0xffffffff ;  /* 0xffffffff00077882 */ /* 0x000fe20000000000 */
[----:B------:R-:W-:Y:S01]  /*f5c0*/  ULDC UR5, c[0x0][0x600] ;  /* 0x0001800000057ab9 */ /* 0x000fe20000000800 */
[----:B------:R-:W-:Y:S01]  /*f5d0*/  UMOV UR9, 0x1 ;  /* 0x0000000100097882 */ /* 0x000fe20000000000 */
[----:B------:R-:W-:Y:S01]  /*f5e0*/  USHF.L.U32 UR7, UR7, UR6, URZ ;  /* 0x0000000607077299 */ /* 0x000fe2000800063f */
[----:B------:R-:W-:Y:S01]  /*f5f0*/  IMAD.MOV.U32 R12, RZ, RZ, 0x1 ;  /* 0x00000001ff0c7424 */ /* 0x000fe200078e00ff */
[----:B------:R-:W-:Y:S01]  /*f600*/  UIADD3 UR4, UR5, -0x1, URZ ;  /* 0xffffffff05047890 */ /* 0x000fe2000fffe03f */
[----:B------:R-:W-:Y:S01]  /*f610*/  IMAD.MOV.U32 R9, RZ, RZ, 0x1 ;  /* 0x00000001ff097424 */ /* 0x000fe200078e00ff */
[----:B------:R-:W-:Y:S01]  /*f620*/  USHF.R.S32.HI UR11, URZ, 0x1f, UR10 ;  /* 0x0000001f3f0b7899 */ /* 0x000fe2000801140a */
[----:B------:R-:W-:Y:S01]  /*f630*/  IMAD.MOV.U32 R10, RZ, RZ, RZ ;  /* 0x000000ffff0a7224 */ /* 0x000fe200078e00ff */
[----:B------:R-:W-:Y:S01]  /*f640*/  ULDC UR8, c[0x0][0xc] ;  /* 0x0000030000087ab9 */ /* 0x000fe20000000800 */
[----:B------:R-:W-:-:S02]  /*f650*/  USHF.L.U32 UR5, UR9, UR6, URZ ;  /* 0x0000000609057299 */ /* 0x000fc4000800063f */
[----:B------:R-:W-:Y:S01]  /*f660*/  ULEA.HI UR11, UR11, UR10, URZ, 0x6 ;  /* 0x0000000a0b0b7291 */ /* 0x000fe2000f8f303f */
[----:B------:R-:W-:Y:S01]  /*f670*/  ULDC UR9, c[0x0][0x10] ;  /* 0x0000040000097ab9 */ /* 0x000fe20000000800 */
[----:B------:R-:W-:Y:S02]  /*f680*/  ULOP3.LUT UR6, URZ, UR7, URZ, 0x33, !UPT ;  /* 0x000000073f067292 */ /* 0x000fe4000f8e333f */
[----:B------:R-:W-:Y:S01]  /*f690*/  UIMAD.WIDE.U32 UR8, UR8, UR9, URZ ;  /* 0x00000009080872a5 */ /* 0x000fe2000f8e003f */
[----:B------:R-:W-:Y:S01]  /*f6a0*/  ULDC UR7, c[0x0][0x14] ;  /* 0x0000050000077ab9 */ /* 0x000fe20000000800 */
[----:B------:R-:W-:Y:S02]  /*f6b0*/  USHF.R.S32.HI UR20, URZ, 0x6, UR11 ;  /* 0x000000063f147899 */ /* 0x000fe4000801140b */
[----:B------:R-:W-:Y:S02]  /*f6c0*/  UIMAD.WIDE.U32 UR22, UR8, UR7, URZ ;  /* 0x00000007081672a5 */ /* 0x000fe4000f8e003f */
[----:B------:R-:W-:-:S02]  /*f6d0*/  UIMAD UR18, UR9, UR7, URZ ;  /* 0x00000007091272a4 */ /* 0x000fc4000f8e023f */
[----:B------:R-:W-:Y:S01]  /*f6e0*/  ULOP3.LUT UR26, UR13, 0x2, URZ, 0xfc, !UPT ;  /* 0x000000020d1a7892 */ /* 0x000fe2000f8efc3f */
[C---:B0-----:R-:W-:Y:S01]  /*f6f0*/  IMAD.SHL.U32 R8, R0.reuse, 0x40, RZ ;  /* 0x0000004000087824 */ /* 0x041fe200078e00ff */
[----:B------:R-:W-:Y:S01]  /*f700*/  UIADD3 UR18, UR23, UR18, URZ ;  /* 0x0000001217127290 */ /* 0x000fe2000fffe03f */
[----:B------:R-:W-:Y:S01]  /*f710*/  IMAD.SHL.U32 R0, R0, 0x1000, RZ ;  /* 0x0000100000007824 */ /* 0x000fe200078e00ff */
[----:B------:R-:W-:Y:S02]  /*f720*/  UIADD3 UR27, UR20, 0x1, URZ ;  /* 0x00000001141b7890 */ /* 0x000fe4000fffe03f */
[----:B------:R-:W-:Y:S01]  /*f730*/  LOP3.LUT R8, R8, 0x40, RZ, 0xc0, !PT ;  /* 0x0000004008087812 */ /* 0x000fe200078ec0ff */
[----:B------:R-:W-:Y:S01]  /*f740*/  ULDC.64 UR24, c[0x0][0x198] ;  /* 0x0000660000187ab9 */ /* 0x000fe20000000a00 */
[----:B------:R-:W-:-:S08]  /*f750*/  LOP3.LUT R0, R0, 0x1000, RZ, 0xc0, !PT ;  /* 0x0000100000007812 */ /* 0x000fd000078ec0ff */
.L_x_315:
[----:B------:R-:W-:-:S03]  /*f760*/  UMOV UR7, 0xffffffff ;  /* 0xffffffff00077882 */ /* 0x000fc60000000000 */
[----:B------:R-:W-:Y:S05]  /*f770*/  BRA.DIV UR7, `(.L_x_305) ;  /* 0x0000001207887947 */ /* 0x000fea000b800000 */
[----:B------:R-:W-:-:S13]  /*f780*/  ELECT P0, URZ, PT ;  /* 0x00000000003f782f */ /* 0x000fda0003800000 */
.L_x_331:
[----:B------:R-:W0:Y:S01]  /*f790*/  LDC R2, c[0x0][0x28c] ;  /* 0x0000a300ff027b82 */ /* 0x000e220000000800 */
[----:B------:R-:W-:Y:S01]  /*f7a0*/  BSSY B1, `(.L_x_306) ;  /* 0x000003a000017945 */ /* 0x000fe20003800000 */
[----:B0-----:R-:W-:-:S13]  /*f7b0*/  ISETP.LT.OR P0, PT, R2, 0x1, !P0 ;  /* 0x000000010200780c */ /* 0x001fda0004701670 */
[----:B------:R-:W-:Y:S05]  /*f7c0*/  @P0 BRA `(.L_x_307) ;  /* 0x0000000000dc0947 */ /* 0x000fea0003800000 */
[----:B------:R-:W-:Y:S02]  /*f7d0*/  IMAD R7, R7, 0x80, R8 ;  /* 0x0000008007077824 */ /* 0x000fe400078e0208 */
[----:B------:R-:W-:Y:S02]  /*f7e0*/  IMAD.SHL.U32 R11, R5, 0x100, RZ ;  /* 0x00000100050b7824 */ /* 0x000fe400078e00ff */
[----:B------:R-:W-:Y:S02]  /*f7f0*/  IMAD.MOV.U32 R15, RZ, RZ, RZ ;  /* 0x000000ffff0f7224 */ /* 0x000fe400078e00ff */
[----:B------:R-:W-:Y:S02]  /*f800*/  IMAD.U32 R16, RZ, RZ, UR27 ;  /* 0x0000001bff107e24 */ /* 0x000fe4000f8e00ff */
[----:B------:R-:W-:Y:S02]  /*f810*/  IMAD.MOV.U32 R2, RZ, RZ, R9 ;  /* 0x000000ffff027224 */ /* 0x000fe400078e0009 */
[----:B------:R-:W-:-:S07]  /*f820*/  IMAD.MOV.U32 R3, RZ, RZ, R10 ;  /* 0x000000ffff037224 */ /* 0x000fce00078e000a */
.L_x_310:
[----:B------:R-:W0:Y:S01]  /*f830*/  S2R R5, SR_CgaCtaId ;  /* 0x0000000000057919 */ /* 0x000e220000008800 */
[----:B------:R-:W-:Y:S01]  /*f840*/  MOV R4, 0x400 ;  /* 0x0000040000047802 */ /* 0x000fe20000000f00 */
[----:B------:R-:W1:Y:S03]  /*f850*/  S2R R17, SR_TID.X ;  /* 0x0000000000117919 */ /* 0x000e660000002100 */
[----:B0-----:R-:W-:Y:S02]  /*f860*/  LEA R14, R5, R4, 0x18 ;  /* 0x00000004050e7211 */ /* 0x001fe400078ec0ff */
[----:B------:R-:W-:Y:S02]  /*f870*/  SHF.L.U32 R4, R2, 0x1f, RZ ;  /* 0x0000001f02047819 */ /* 0x000fe400000006ff */
[----:B-1----:R-:W-:Y:S01]  /*f880*/  LOP3.LUT P1, RZ, R17, 0x7f, RZ, 0xc0, !PT ;  /* 0x0000007f11ff7812 */ /* 0x002fe2000782c0ff */
[----:B------:R-:W-:-:S04]  /*f890*/  IMAD R13, R3, 0x8, R14 ;  /* 0x00000008030d7824 */ /* 0x000fc800078e020e */
[----:B------:R-:W0:Y:S08]  /*f8a0*/  SYNCS.PHASECHK.TRANS64.TRYWAIT P0, [R13+URZ+0x48], R4 ;  /* 0x000048040d0075a7 */ /* 0x000e30000800017f */
[----:B------:R-:W1:Y:S01]  /*f8b0*/  @!P1 LDC R5, c[0x0][0x500] ;  /* 0x00014000ff059b82 */ /* 0x000e620000000800 */
[----:B0-----:R-:W-:Y:S05]  /*f8c0*/  @!P0 BRA `(.L_x_308) ;  /* 0x0000001000548947 */ /* 0x001fea0003800000 */
.L_x_332:
[----:B------:R-:W-:Y:S01]  /*f8d0*/  UPRMT UR7, UR26, 0x9910, URZ ;  /* 0x000099101a077896 */ /* 0x000fe2000800003f */
[----:B-1----:R1:W-:Y:S03]  /*f8e0*/  @!P1 SYNCS.ARRIVE.TRANS64 RZ, [R13+URZ], R5 ;  /* 0x000000050dff99a7 */ /* 0x0023e6000800003f */
[----:B------:R-:W-:-:S06]  /*f8f0*/  UISETP.NE.AND UP0, UPT, UR7, 0x2, UPT ;  /* 0x000000020700788c */ /* 0x000fcc000bf05270 */
[----:B------:R-:W-:-:S13]  /*f900*/  PLOP3.LUT P0, PT, PT, PT, UP0, 0x80, 0x0 ;  /* 0x000000000000781c */ /* 0x000fda0003f0f008 */
[----:B-1----:R-:W-:Y:S05]  /*f910*/  @P0 BRA `(.L_x_309) ;  /* 0x0000000000040947 */ /* 0x002fea0003800000 */
[----:B------:R-:W-:Y:S01]  /*f920*/  BPT.TRAP 0x1 ;  /* 0x000000040000795c */ /* 0x000fe20000300000 */
.L_x_309:
[C---:B0-----:R-:W-:Y:S01]  /*f930*/  IMAD R4, R3.reuse, 0x4000, R14 ;  /* 0x0000400003047824 */ /* 0x041fe200078e020e */
[----:B------:R-:W-:Y:S01]  /*f940*/  R2UR UR19, R14 ;  /* 0x000000000e1372ca */ /* 0x000fe200000e0000 */
[----:B------:R-:W-:Y:S01]  /*f950*/  IMAD R5, R3, 0x2000, R0 ;  /* 0x0000200003057824 */ /* 0x000fe200078e0200 */
[----:B------:R-:W-:Y:S01]  /*f960*/  R2UR UR9, R13 ;  /* 0x000000000d0972ca */ /* 0x000fe200000e0000 */
[----:B------:R-:W-:Y:S01]  /*f970*/  VIADD R16, R16, 0xffffffff ;  /* 0xffffffff10107836 */ /* 0x000fe20000000000 */
[----:B------:R-:W-:Y:S01]  /*f980*/  R2UR UR7, R4 ;  /* 0x00000000040772ca */ /* 0x000fe200000e0000 */
[----:B------:R-:W-:Y:S01]  /*f990*/  UIADD3 UR14, UP0, UR24, 0xf0, URZ ;  /* 0x000000f0180e7890 */ /* 0x000fe2000ff1e03f */
[----:B------:R-:W-:Y:S01]  /*f9a0*/  R2UR UR8, R5 ;  /* 0x00000000050872ca */ /* 0x000fe200000e0000 */
[----:B------:R-:W-:Y:S01]  /*f9b0*/  UIADD3 UR28, UP1, UR24, 0x1f0, URZ ;  /* 0x000001f0181c7890 */ /* 0x000fe2000ff3e03f */
[----:B------:R-:W-:Y:S01]  /*f9c0*/  R2UR UR11, R11 ;  /* 0x000000000b0b72ca */ /* 0x000fe200000e0000 */
[----:B------:R-:W-:Y:S01]  /*f9d0*/  UIADD3.X UR15, URZ, UR25, URZ, UP0, !UPT ;  /* 0x000000193f0f7290 */ /* 0x000fe200087fe43f */
[----:B------:R-:W-:Y:S01]  /*f9e0*/  R2UR UR10, R15 ;  /* 0x000000000f0a72ca */ /* 0x000fe200000e0000 */
[----:B------:R-:W-:Y:S01]  /*f9f0*/  VIADD R3, R3, 0x1 ;  /* 0x0000000103037836 */ /* 0x000fe20000000000 */
[----:B------:R-:W-:Y:S01]  /*fa00*/  R2UR UR12, R6 ;  /* 0x00000000060c72ca */ /* 0x000fe200000e0000 */
[----:B------:R-:W-:Y:S01]  /*fa10*/  UIADD3.X UR29, URZ, UR25, URZ, UP1, !UPT ;  /* 0x000000193f1d7290 */ /* 0x000fe20008ffe43f */
[----:B------:R-:W-:Y:S01]  /*fa20*/  R2UR UR21, R7 ;  /* 0x00000000071572ca */ /* 0x000fe200000e0000 */
[----:B------:R-:W-:Y:S01]  /*fa30*/  UMOV UR16, 0x0 ;  /* 0x0000000000107882 */ /* 0x000fe20000000000 */
[----:B------:R-:W-:Y:S01]  /*fa40*/  ISETP.GT.AND P1, PT, R16, 0x1, PT ;  /* 0x000000011000780c */ /* 0x000fe20003f24270 */
[----:B------:R-:W-:Y:S01]  /*fa50*/  UIADD3 UR7, UR7, 0x180, URZ ;  /* 0x0000018007077890 */ /* 0x000fe2000fffe03f */
[----:B------:R-:W-:Y:S01]  /*fa60*/  ISETP.NE.AND P0, PT, R3, 0x9, PT ;  /* 0x000000090300780c */ /* 0x000fe20003f05270 */
[----:B------:R-:W-:Y:S01]  /*fa70*/  UIADD3 UR19, UR19, 0x24180, UR8 ;  /* 0x0002418013137890 */ /* 0x000fe2000fffe008 */
[----:B------:R-:W-:Y:S01]  /*fa80*/  VIADD R15, R15, 0x40 ;  /* 0x000000400f0f7836 */ /* 0x000fe20000000000 */
[----:B------:R-:W-:Y:S01]  /*fa90*/  UMOV UR17, 0x10000000 ;  /* 0x1000000000117882 */ /* 0x000fe20000000000 */
[----:B------:R-:W-:Y:S01]  /*faa0*/  UMOV UR30, 0x30000 ;  /* 0x00030000001e7882 */ /* 0x000fe20000000000 */
[----:B------:R-:W-:Y:S01]  /*fab0*/  SEL R5, RZ, 0x1, P0 ;  /* 0x00000001ff057807 */ /* 0x000fe20000000000 */
[----:B------:R-:W-:Y:S01]  /*fac0*/  UMOV UR8, UR7 ;  /* 0x0000000700087c82 */ /* 0x000fe20008000000 */
[----:B------:R-:W-:Y:S01]  /*fad0*/  SEL R3, R3, RZ, P0 ;  /* 0x000000ff03037207 */ /* 0x000fe20000000000 */
[----:B------:R0:W-:Y:S01]  /*fae0*/  UTMALDG.3D [UR8], [UR14], desc[UR16] ;  /* 0x000010080e0075b4 */ /* 0x0001e20008011000 */
[----:B------:R-:W-:Y:S01]  /*faf0*/  LOP3.LUT R2, R2, R5, RZ, 0x3c, !PT ;  /* 0x0000000502027212 */ /* 0x000fe200078e3cff */
[----:B0-----:R-:W-:Y:S01]  /*fb00*/  UMOV UR11, UR21 ;  /* 0x00000015000b7c82 */ /* 0x001fe20008000000 */
[----:B------:R-:W-:-:S02]  /*fb10*/  UMOV UR8, UR19 ;  /* 0x0000001300087c82 */ /* 0x000fc40008000000 */
[----:B------:R0:W-:Y:S02]  /*fb20*/  UTMALDG.3D.MULTICAST [UR8], [UR28], UR30, desc[UR16] ;  /* 0x000010081c0073b4 */ /* 0x0001e4000801181e */
[----:B0-----:R-:W-:Y:S05]  /*fb30*/  @P1 BRA `(.L_x_310) ;  /* 0xfffffffc003c1947 */ /* 0x001fea000383ffff */
.L_x_307:
[----:B------:R-:W-:Y:S05]  /*fb40*/  BSYNC B1 ;  /* 0x0000000000017941 */ /* 0x000fea0003800000 */
.L_x_306:
[----:B------:R-:W2:Y:S01]  /*fb50*/  LDL.LU R17, [R1+0x80] ;  /* 0x0000800001117983 */ /* 0x000ea20000300800 */
[----:B------:R-:W-:Y:S01]  /*fb60*/  LOP3.LUT P1, RZ, R12, 0xff, RZ, 0xc0, !PT ;  /* 0x000000ff0cff7812 */ /* 0x000fe2000782c0ff */
[----:B------:R-:W-:Y:S01]  /*fb70*/  VIADD R5, R10, UR20 ;  /* 0x000000140a057c36 */ /* 0x000fe20008000000 */
[----:B------:R-:W-:Y:S01]  /*fb80*/  ULDC.64 UR8, c[0x0][0x650] ;  /* 0x0001940000087ab9 */ /* 0x000fe20000000a00 */
[----:B------:R-:W3:Y:S01]  /*fb90*/  LDL.LU R14, [R1+0x84] ;  /* 0x00008400010e7983 */ /* 0x000ee20000300800 */
[----:B------:R-:W-:Y:S01]  /*fba0*/  IMAD.U32 R6, RZ, RZ, UR20 ;  /* 0x00000014ff067e24 */ /* 0x000fe2000f8e00ff */
[----:B------:R-:W-:Y:S01]  /*fbb0*/  UISETP.GE.U32.AND UP0, UPT, UR20, 0x9, UPT ;  /* 0x000000091400788c */ /* 0x000fe2000bf06070 */
[----:B------:R-:W-:Y:S01]  /*fbc0*/  ISETP.GT.U32.AND P0, PT, R5, 0x8, PT ;  /* 0x000000080500780c */ /* 0x000fe20003f04070 */
[----:B------:R-:W-:Y:S01]  /*fbd0*/  BSSY B1, `(.L_x_311) ;  /* 0x000006d000017945 */ /* 0x000fe20003800000 */
[----:B------:R-:W-:Y:S01]  /*fbe0*/  IMAD.MOV.U32 R7, RZ, RZ, -0x1 ;  /* 0xffffffffff077424 */ /* 0x000fe200078e00ff */
[----:B------:R-:W-:-:S02]  /*fbf0*/  PRMT R12, RZ, 0x7610, R12 ;  /* 0x00007610ff0c7816 */ /* 0x000fc4000000000c */
[----:B------:R-:W-:Y:S01]  /*fc00*/  ISETP.LT.U32.AND P0, PT, R6, 0x9, P0 ;  /* 0x000000090600780c */ /* 0x000fe20000701070 */
[----:B------:R-:W-:Y:S01]  /*fc10*/  IMAD.MOV.U32 R6, RZ, RZ, -0x1 ;  /* 0xffffffffff067424 */ /* 0x000fe200078e00ff */
[----:B------:R-:W0:Y:S01]  /*fc20*/  @P1 S2R R3, SR_CgaCtaId ;  /* 0x0000000000031919 */ /* 0x000e220000008800 */
[----:B------:R-:W-:Y:S02]  /*fc30*/  @P1 MOV R2, 0x400 ;  /* 0x0000040000021802 */ /* 0x000fe40000000f00 */
[----:B------:R-:W-:Y:S02]  /*fc40*/  PLOP3.LUT P2, PT, PT, PT, UP0, 0x80, 0x0 ;  /* 0x000000000000781c */ /* 0x000fe40003f4f008 */
[----:B0-----:R-:W-:Y:S01]  /*fc50*/  @P1 LEA R4, R3, R2, 0x18 ;  /* 0x0000000203041211 */ /* 0x001fe200078ec0ff */
[----:B------:R-:W-:Y:S01]  /*fc60*/  IMAD.WIDE.U32 R2, R5, 0x38e38e39, RZ ;  /* 0x38e38e3905027825 */ /* 0x000fe200078e00ff */
[----:B------:R-:W-:Y:S02]  /*fc70*/  SEL R2, RZ, 0x1, !P0 ;  /* 0x00000001ff027807 */ /* 0x000fe40004000000 */
[----:B------:R0:W-:Y:S02]  /*fc80*/  @P1 SYNCS.ARRIVE.TRANS64.A1T0 RZ, [R4+URZ+0xa8], RZ ;  /* 0x0000a8ff04ff19a7 */ /* 0x0001e4000810003f */
[----:B------:R-:W-:-:S02]  /*fc90*/  LOP3.LUT R9, R9, R2, RZ, 0x3c, !PT ;  /* 0x0000000209097212 */ /* 0x000fc400078e3cff */
[----:B------:R-:W-:Y:S02]  /*fca0*/  PRMT R2, RZ, 0x7610, R2 ;  /* 0x00007610ff027816 */ /* 0x000fe40000000002 */
[----:B0-----:R-:W-:-:S04]  /*fcb0*/  SHF.R.U32.HI R4, RZ, 0x1, R3 ;  /* 0x00000001ff047819 */ /* 0x001fc80000011603 */
[----:B------:R-:W-:Y:S01]  /*fcc0*/  @P2 LOP3.LUT R9, R9, 0x1, R4, 0x78, !PT ;  /* 0x0000000109092812 */ /* 0x000fe200078e7804 */
[----:B------:R-:W-:Y:S02]  /*fcd0*/  IMAD R10, R4, -0x9, R5 ;  /* 0xfffffff7040a7824 */ /* 0x000fe400078e0205 */
[----:B------:R-:W-:Y:S01]  /*fce0*/  IMAD.MOV.U32 R5, RZ, RZ, -0x1 ;  /* 0xffffffffff057424 */ /* 0x000fe200078e00ff */
[----:B---3--:R-:W-:-:S04]  /*fcf0*/  IADD3 R14, P1, R14, UR22, RZ ;  /* 0x000000160e0e7c10 */ /* 0x008fc8000ff3e0ff */
[----:B--2---:R-:W-:Y:S01]  /*fd00*/  IADD3.X R17, R17, UR18, RZ, P1, !PT ;  /* 0x0000001211117c10 */ /* 0x004fe20008ffe4ff */
[----:B------:R0:W-:Y:S01]  /*fd10*/  STL [R1+0x84], R14 ;  /* 0x0000840e01007387 */ /* 0x0001e20000100800 */
[----:B------:R-:W-:-:S03]  /*fd20*/  ISETP.GE.U32.AND P0, PT, R14, UR8, PT ;  /* 0x000000080e007c0c */ /* 0x000fc6000bf06070 */
[----:B------:R0:W-:Y:S01]  /*fd30*/  STL [R1+0x80], R17 ;  /* 0x0000801101007387 */ /* 0x0001e20000100800 */
[----:B------:R-:W-:-:S13]  /*fd40*/  ISETP.GE.U32.AND.EX P0, PT, R17, UR9, PT, P0 ;  /* 0x0000000911007c0c */ /* 0x000fda000bf06100 */
[----:B0-----:R-:W-:Y:S05]  /*fd50*/  @P0 BRA `(.L_x_312) ;  /* 0x0000000400500947 */ /* 0x001fea0003800000 */
[----:B------:R-:W-:Y:S01]  /*fd60*/  ULDC.64 UR8, c[0x0][0x628] ;  /* 0x00018a0000087ab9 */ /* 0x000fe20000000a00 */
[----:B------:R-:W0:Y:S01]  /*fd70*/  S2R R13, SR_CTAID.X ;  /* 0x00000000000d7919 */ /* 0x000e220000002500 */
[----:B------:R-:W-:Y:S01]  /*fd80*/  ISETP.NE.U32.AND P0, PT, RZ, UR8, PT ;  /* 0x00000008ff007c0c */ /* 0x000fe2000bf05070 */
[----:B------:R-:W-:Y:S01]  /*fd90*/  ULDC UR10, c[0x0][0x630] ;  /* 0x00018c00000a7ab9 */ /* 0x000fe20000000800 */
[----:B------:R-:W-:Y:S01]  /*fda0*/  IMAD.MOV.U32 R2, RZ, RZ, R14 ;  /* 0x000000ffff027224 */ /* 0x000fe200078e000e */
[----:B------:R-:W1:Y:S01]  /*fdb0*/  S2R R11, SR_CTAID.Y ;  /* 0x00000000000b7919 */ /* 0x000e620000002600 */
[----:B------:R-:W-:Y:S01]  /*fdc0*/  ISETP.NE.AND.EX P0, PT, RZ, UR9, PT, P0 ;  /* 0x00000009ff007c0c */ /* 0x000fe2000bf05300 */
[----:B------:R-:W-:-:S12]  /*fdd0*/  IMAD.MOV.U32 R3, RZ, RZ, R17 ;  /* 0x000000ffff037224 */ /* 0x000fd800078e0011 */
[----:B------:R-:W-:Y:S05]  /*fde0*/  @!P0 BRA `(.L_x_313) ;  /* 0x0000000000288947 */ /* 0x000fea0003800000 */
[----:B------:R-:W-:Y:S02]  /*fdf0*/  ULDC UR7, c[0x0][0x634] ;  /* 0x00018d0000077ab9 */ /* 0x000fe40000000800 */
[----:B------:R-:W-:-:S05]  /*fe00*/  IADD3 R7, P0, R14, UR7, RZ ;  /* 0x000000070e077c10 */ /* 0x000fca000ff1e0ff */
[----:B------:R-:W-:-:S04]  /*fe10*/  IMAD.X R15, RZ, RZ, R17, P0 ;  /* 0x000000ffff0f7224 */ /* 0x000fc800000e0611 */
[----:B------:R-:W-:-:S04]  /*fe20*/  IMAD.WIDE.U32 R4, R15, UR8, RZ ;  /* 0x000000080f047c25 */ /* 0x000fc8000f8e00ff */
[----:B------:R-:W-:-:S04]  /*fe30*/  IMAD.WIDE.U32 R4, P0, R7, UR9, R4 ;  /* 0x0000000907047c25 */ /* 0x000fc8000f800004 */
[----:B------:R-:W-:-:S04]  /*fe40*/  IMAD.WIDE.U32 R6, R7, UR8, RZ ;  /* 0x0000000807067c25 */ /* 0x000fc8000f8e00ff */
[----:B------:R-:W-:Y:S01]  /*fe50*/  IMAD.X R3, RZ, RZ, RZ, P0 ;  /* 0x000000ffff037224 */ /* 0x000fe200000e06ff */
[----:B------:R-:W-:Y:S01]  /*fe60*/  IADD3 RZ, P0, R7, R4, RZ ;  /* 0x0000000407ff7210 */ /* 0x000fe20007f1e0ff */
[----:B------:R-:W-:-:S04]  /*fe70*/  IMAD.MOV.U32 R2, RZ, RZ, R5 ;  /* 0x000000ffff027224 */ /* 0x000fc800078e0005 */
[----:B------:R-:W-:-:S08]  /*fe80*/  IMAD.WIDE.U32.X R2, R15, UR9, R2, P0 ;  /* 0x000000090f027c25 */ /* 0x000fd000080e0402 */
.L_x_313:
[--C-:B------:R-:W-:Y:S01]  /*fe90*/  SHF.R.U64 R6, R2, UR10, R3.reuse ;  /* 0x0000000a02067c19 */ /* 0x100fe20008001203 */
[----:B------:R-:W-:Y:S01]  /*fea0*/  ULDC.64 UR8, c[0x0][0x620] ;  /* 0x0001880000087ab9 */ /* 0x000fe20000000a00 */
[----:B------:R-:W-:Y:S01]  /*feb0*/  SHF.R.U32.HI R2, RZ, UR10, R3 ;  /* 0x0000000aff027c19 */ /* 0x000fe20008011603 */
[----:B------:R-:W-:Y:S01]  /*fec0*/  IMAD.MOV.U32 R3, RZ, RZ, R17 ;  /* 0x000000ffff037224 */ /* 0x000fe200078e0011 */
[----:B------:R-:W-:Y:S01]  /*fed0*/  IADD3 R5, P0, RZ, -R6, RZ ;  /* 0x80000006ff057210 */ /* 0x000fe20007f1e0ff */
[----:B------:R-:W-:Y:S01]  /*fee0*/  ULDC UR7, c[0x0][0x150] ;  /* 0x0000540000077ab9 */ /* 0x000fe20000000800 */
[----:B0-----:R-:W-:Y:S01]  /*fef0*/  I2FP.F32.U32 R7, R13 ;  /* 0x0000000d00077245 */ /* 0x001fe20000201000 */
[----:B------:R-:W0:Y:S01]  /*ff00*/  LDC R18, c[0x0][0x144] ;  /* 0x00005100ff127b82 */ /* 0x000e220000000800 */
[----:B------:R-:W-:Y:S01]  /*ff10*/  ULDC.64 UR10, c[0x0][0x640] ;  /* 0x00019000000a7ab9 */ /* 0x000fe20000000a00 */
[----:B------:R-:W-:Y:S01]  /*ff20*/  IMAD.X R2, RZ, RZ, ~R2, P0 ;  /* 0x000000ffff027224 */ /* 0x000fe200000e0e02 */
[----:B------:R-:W-:-:S03]  /*ff30*/  ISETP.NE.U32.AND P0, PT, RZ, UR10, PT ;  /* 0x0000000aff007c0c */ /* 0x000fc6000bf05070 */
[----:B------:R-:W-:Y:S01]  /*ff40*/  IMAD R4, R2, UR8, RZ ;  /* 0x0000000802047c24 */ /* 0x000fe2000f8e02ff */
[----:B------:R-:W-:Y:S01]  /*ff50*/  ISETP.NE.AND.EX P0, PT, RZ, UR11, PT, P0 ;  /* 0x0000000bff007c0c */ /* 0x000fe2000bf05300 */
[----:B------:R-:W-:Y:S01]  /*ff60*/  IMAD.MOV.U32 R2, RZ, RZ, R14 ;  /* 0x000000ffff027224 */ /* 0x000fe200078e000e */
[----:B------:R-:W2:Y:S03]  /*ff70*/  LDC R16, c[0x0][0x148] ;  /* 0x00005200ff107b82 */ /* 0x000ea60000000800 */
[----:B------:R-:W-:Y:S01]  /*ff80*/  IMAD.WIDE.U32 R2, R5, UR8, R2 ;  /* 0x0000000805027c25 */ /* 0x000fe2000f8e0002 */
[----:B------:R-:W-:-:S03]  /*ff90*/  ULDC UR8, c[0x0][0x154] ;  /* 0x0000550000087ab9 */ /* 0x000fc60000000800 */
[----:B------:R-:W-:Y:S02]  /*ffa0*/  IMAD R5, R5, UR9, R4 ;  /* 0x0000000905057c24 */ /* 0x000fe4000f8e0204 */
[----:B------:R-:W-:Y:S01]  /*ffb0*/  FMUL R4, R7, UR7 ;  /* 0x0000000707047c20 */ /* 0x000fe20008400000 */
[----:B------:R-:W-:Y:S01]  /*ffc0*/  ULDC UR7, c[0x0][0x618] ;  /* 0x0001860000077ab9 */ /* 0x000fe20000000800 */
[----:B------:R-:W-:Y:S01]  /*ffd0*/  ULDC UR9, c[0x0][0x608] ;  /* 0x0001820000097ab9 */ /* 0x000fe20000000800 */
[----:B------:R-:W-:-:S03]  /*ffe0*/  IMAD.IADD R3, R3, 0x1, R5 ;  /* 0x0000000103037824 */ /* 0x000fc600078e0205 */
[----:B------:R-:W3:Y:S02]  /*fff0*/  F2I.U32.TRUNC.NTZ R4, R4 ;  /* 0x0000000400047305 */ /* 0x000ee4000020f000 */
[----:B------:R-:W-:Y:S02]  /*10000*/  SHF.R.U64 R7, R2, UR7, R3 ;  /* 0x0000000702077c19 */ /* 0x000fe40008001203 */
[----:B-1----:R-:W-:-:S05]  /*10010*/  I2FP.F32.U32 R2, R11 ;  /* 0x0000000b00027245 */ /* 0x002fca0000201000 */
[----:B------:R-:W-:Y:S01]  /*10020*/  FMUL R5, R2, UR8 ;  /* 0x0000000802057c20 */ /* 0x000fe20008400000 */
[----:B------:R-:W-:Y:S01]  /*10030*/  SHF.R.U32.HI R2, RZ, UR7, R3 ;  /* 0x00000007ff027c19 */ /* 0x000fe20008011603 */
[----:B------:R-:W-:Y:S02]  /*10040*/  ULDC UR7, c[0x0][0x658] ;  /* 0x0001960000077ab9 */ /* 0x000fe40000000800 */
[----:B------:R1:W4:Y:S01]  /*10050*/  F2I.U32.TRUNC.NTZ R19, R5 ;  /* 0x0000000500137305 */ /* 0x000322000020f000 */
[----:B------:R-:W-:Y:S01]  /*10060*/  SHF.R.U64 R15, R7, UR9, R2 ;  /* 0x00000009070f7c19 */ /* 0x000fe20008001202 */
[----:B---3--:R-:W-:Y:S01]  /*10070*/  IMAD.MOV R4, RZ, RZ, -R4 ;  /* 0x000000ffff047224 */ /* 0x008fe200078e0a04 */
[----:B------:R-:W-:-:S03]  /*10080*/  SHF.R.U32.HI R2, RZ, UR9, R2 ;  /* 0x00000009ff027c19 */ /* 0x000fc60008011602 */
[----:B0-----:R-:W-:Y:S01]  /*10090*/  IMAD R13, R18, R4, R13 ;  /* 0x00000004120d7224 */ /* 0x001fe200078e020d */
[--C-:B------:R-:W-:Y:S02]  /*100a0*/  SHF.R.U64 R14, R15, UR7, R2.reuse ;  /* 0x000000070f0e7c19 */ /* 0x100fe40008001202 */
[----:B------:R-:W-:-:S03]  /*100b0*/  SHF.R.U32.HI R17, RZ, UR7, R2 ;  /* 0x00000007ff117c19 */ /* 0x000fc60008011602 */
[----:B------:R-:W-:Y:S02]  /*100c0*/  IMAD.MOV.U32 R2, RZ, RZ, R14 ;  /* 0x000000ffff027224 */ /* 0x000fe400078e000e */
[----:B------:R-:W-:Y:S01]  /*100d0*/  IMAD.MOV.U32 R3, RZ, RZ, R17 ;  /* 0x000000ffff037224 */ /* 0x000fe200078e0011 */
[----:B-12-4-:R-:W-:Y:S06]  /*100e0*/  @!P0 BRA `(.L_x_314) ;  /* 0x0000000000288947 */ /* 0x016fec0003800000 */
[----:B------:R-:W-:Y:S02]  /*100f0*/  ULDC UR7, c[0x0][0x64c] ;  /* 0x0001930000077ab9 */ /* 0x000fe40000000800 */
[----:B------:R-:W-:-:S05]  /*10100*/  IADD3 R3, P0, R14, UR7, RZ ;  /* 0x000000070e037c10 */ /* 0x000fca000ff1e0ff */
[----:B------:R-:W-:-:S04]  /*10110*/  IMAD.X R17, RZ, RZ, R17, P0 ;  /* 0x000000ffff117224 */ /* 0x000fc800000e0611 */
[----:B------:R-:W-:-:S04]  /*10120*/  IMAD.WIDE.U32 R4, R17, UR10, RZ ;  /* 0x0000000a11047c25 */ /* 0x000fc8000f8e00ff */
[----:B------:R-:W-:-:S04]  /*10130*/  IMAD.WIDE.U32 R4, P0, R3, UR11, R4 ;  /* 0x0000000b03047c25 */ /* 0x000fc8000f800004 */
[----:B------:R-:W-:-:S04]  /*10140*/  IMAD.WIDE.U32 R2, R3, UR10, RZ ;  /* 0x0000000a03027c25 */ /* 0x000fc8000f8e00ff */
[----:B------:R-:W-:Y:S01]  /*10150*/  IMAD.MOV.U32 R2, RZ, RZ, R5 ;  /* 0x000000ffff027224 */ /* 0x000fe200078e0005 */
[----:B------:R-:W-:Y:S01]  /*10160*/  IADD3 RZ, P1, R3, R4, RZ ;  /* 0x0000000403ff7210 */ /* 0x000fe20007f3e0ff */
[----:B------:R-:W-:-:S04]  /*10170*/  IMAD.X R3, RZ, RZ, RZ, P0 ;  /* 0x000000ffff037224 */ /* 0x000fc800000e06ff */
[----:B------:R-:W-:-:S08]  /*10180*/  IMAD.WIDE.U32.X R2, R17, UR11, R2, P1 ;  /* 0x0000000b11027c25 */ /* 0x000fd000088e0402 */
.L_x_314:
[----:B------:R-:W-:Y:S01]  /*10190*/  ULDC UR7, c[0x0][0x648] ;  /* 0x0001920000077ab9 */ /* 0x000fe20000000800 */
[----:B------:R-:W-:Y:S01]  /*101a0*/  LOP3.LUT R15, R15, UR6, RZ, 0xc0, !PT ;  /* 0x000000060f0f7c12 */ /* 0x000fe2000f8ec0ff */
[----:B------:R-:W-:Y:S01]  /*101b0*/  IMAD.MOV R19, RZ, RZ, -R19 ;  /* 0x000000ffff137224 */ /* 0x000fe200078e0a13 */
[----:B------:R-:W-:Y:S01]  /*101c0*/  SHF.R.U64 R2, R2, UR7, R3 ;  /* 0x0000000702027c19 */ /* 0x000fe20008001203 */
[----:B------:R-:W-:Y:S01]  /*101d0*/  ULDC UR7, c[0x0][0x638] ;  /* 0x00018e0000077ab9 */ /* 0x000fe20000000800 */
[----:B------:R-:W-:Y:S01]  /*101e0*/  LOP3.LUT R7, R7, UR4, RZ, 0xc0, !PT ;  /* 0x0000000407077c12 */ /* 0x000fe2000f8ec0ff */
[----:B------:R-:W-:Y:S01]  /*101f0*/  @P4 IMAD R13, R16, R19, R11 ;  /* 0x00000013100d4224 */ /* 0x000fe200078e020b */
[----:B------:R-:W-:Y:S01]  /*10200*/  ULDC UR8, c[0x0][0x610] ;  /* 0x0001840000087ab9 */ /* 0x000fe20000000800 */
[----:B------:R-:W-:Y:S02]  /*10210*/  IMAD.MOV R3, RZ, RZ, -R2 ;  /* 0x000000ffff037224 */ /* 0x000fe400078e0a02 */
[----:B------:R-:W-:-:S02]  /*10220*/  IMAD R2, R2, UR5, R15 ;  /* 0x0000000502027c24 */ /* 0x000fc4000f8e020f */
[----:B------:R-:W-:Y:S01]  /*10230*/  IMAD R14, R3, UR7, R14 ;  /* 0x00000007030e7c24 */ /* 0x000fe2000f8e020e */
[----:B------:R-:W-:Y:S01]  /*10240*/  ULDC UR7, c[0x0][0x600] ;  /* 0x0001800000077ab9 */ /* 0x000fe20000000800 */
[----:B------:R-:W-:Y:S02]  /*10250*/  IMAD R13, R2, UR8, R13 ;  /* 0x00000008020d7c24 */ /* 0x000fe4000f8e020d */
[----:B------:R-:W-:Y:S02]  /*10260*/  IMAD R14, R14, UR7, R7 ;  /* 0x000000070e0e7c24 */ /* 0x000fe4000f8e0207 */
[----:B------:R-:W-:-:S03]  /*10270*/  IMAD.MOV.U32 R2, RZ, RZ, 0x1 ;  /* 0x00000001ff027424 */ /* 0x000fc600078e00ff */
[----:B------:R-:W-:Y:S02]  /*10280*/  SEL R7, R14, R13, !P4 ;  /* 0x0000000d0e077207 */ /* 0x000fe40006000000 */
[----:B------:R-:W-:-:S07]  /*10290*/  SEL R5, R13, R14, !P4 ;  /* 0x0000000e0d057207 */ /* 0x000fce0006000000 */
.L_x_312:
[----:B------:R-:W-:Y:S05]  /*102a0*/  BSYNC B1 ;  /* 0x0000000000017941 */ /* 0x000fea0003800000 */
.L_x_311:
[----:B------:R-:W-:-:S13]  /*102b0*/  LOP3.LUT P0, RZ, R2, 0xff, RZ, 0xc0, !PT ;  /* 0x000000ff02ff7812 */ /* 0x000fda000780c0ff */
[----:B------:R-:W-:Y:S05]  /*102c0*/  @P0 BRA `(.L_x_315) ;  /* 0xfffffff400240947 */ /* 0x000fea000383ffff */
[----:B------:R-:W-:Y:S05]  /*102d0*/  BSYNC B0 ;  /* 0x0000000000007941 */ /* 0x000fea0003800000 */
.L_x_304:
[----:B------:R-:W-:-:S03]  /*102e0*/  UMOV UR7, 0xffffffff ;  /* 0xffffffff00077882 */ /* 0x000fc60000000000 */
[----:B------:R-:W-:Y:S05]  /*102f0*/  BRA.DIV UR7, `(.L_x_316) ;  /* 0x0000000607dc7947 */ /* 0x000fea000b800000 */
[----:B------:R-:W-:-:S13]  /*10300*/  ELECT P0, URZ, PT ;  /* 0x00000000003f782f */ /* 0x000fda0003800000 */
.L_x_335:
[----:B------:R-:W-:Y:S04]  /*10310*/  BSSY B0, `(.L_x_317) ;  /* 0x0000059000007945 */ /* 0x000fe80003800000 */
[----:B------:R-:W-:Y:S05]  /*10320*/  @!P0 BRA `(.L_x_318) ;  /* 0x00000004005c8947 */ /* 0x000fea0003800000 */
[----:B------:R-:W-:-:S04]  /*10330*/  ULOP3.LUT UR7, UR13, 0x2, URZ, 0xfc, !UPT ;  /* 0x000000020d077892 */ /* 0x000fc8000f8efc3f */
[----:B------:R-:W-:-:S06]  /*10340*/  UISETP.NE.AND UP0, UPT, UR7, 0x3, UPT ;  /* 0x000000030700788c */ /* 0x000fcc000bf05270 */
[----:B------:R-:W-:-:S13]  /*10350*/  PLOP3.LUT P0, PT, PT, PT, UP0, 0x80, 0x0 ;  /* 0x000000000000781c */ /* 0x000fda0003f0f008 */
[----:B------:R-:W-:Y:S05]  /*10360*/  @!P0 BRA `(.L_x_319) ;  /* 0x0000000000048947 */ /* 0x000fea0003800000 */
[----:B------:R-:W-:Y:S01]  /*10370*/  BPT.TRAP 0x1 ;  /* 0x000000040000795c */ /* 0x000fe20000300000 */
.L_x_319:
[----:B------:R-:W0:Y:S01]  /*10380*/  S2R R3, SR_CgaCtaId ;  /* 0x0000000000037919 */ /* 0x000e220000008800 */
[----:B------:R-:W-:Y:S02]  /*10390*/  MOV R0, 0x400 ;  /* 0x0000040000007802 */ /* 0x000fe40000000f00 */
[----:B------:R-:W-:Y:S02]  /*103a0*/  SHF.L.U32 R2, R9, 0x1f, RZ ;  /* 0x0000001f09027819 */ /* 0x000fe400000006ff */
[----:B0-----:R-:W-:-:S05]  /*103b0*/  LEA R3, R3, R0, 0x18 ;  /* 0x0000000003037211 */ /* 0x001fca00078ec0ff */
[----:B------:R-:W-:-:S04]  /*103c0*/  VIADD R3, R3, 0x48 ;  /* 0x0000004803037836 */ /* 0x000fc80000000000 */
[C---:B------:R-:W-:Y:S02]  /*103d0*/  IMAD R5, R10.reuse, 0x8, R3 ;  /* 0x000000080a057824 */ /* 0x040fe400078e0203 */
[----:B------:R-:W-:Y:S02]  /*103e0*/  VIADD R10, R10, 0x1 ;  /* 0x000000010a0a7836 */ /* 0x000fe40000000000 */
[----:B------:R-:W0:Y:S03]  /*103f0*/  SYNCS.PHASECHK.TRANS64.TRYWAIT P0, [R5+URZ], R2 ;  /* 0x00000002050075a7 */ /* 0x000e26000800017f */
[----:B------:R-:W-:-:S04]  /*10400*/  ISETP.NE.AND P1, PT, R10, 0x9, PT ;  /* 0x000000090a00780c */ /* 0x000fc80003f25270 */
[----:B------:R-:W-:Y:S02]  /*10410*/  SEL R0, RZ, 0x1, P1 ;  /* 0x00000001ff007807 */ /* 0x000fe40000800000 */
[----:B------:R-:W-:Y:S02]  /*10420*/  SEL R10, R10, RZ, P1 ;  /* 0x000000ff0a0a7207 */ /* 0x000fe40000800000 */
[----:B------:R-:W-:-:S03]  /*10430*/  LOP3.LUT R9, R9, R0, RZ, 0x3c, !PT ;  /* 0x0000000009097212 */ /* 0x000fc600078e3cff */
[----:B------:R-:W-:Y:S01]  /*10440*/  IMAD R7, R10, 0x8, R3 ;  /* 0x000000080a077824 */ /* 0x000fe200078e0203 */
[----:B------:R-:W-:Y:S01]  /*10450*/  SHF.L.U32 R4, R9, 0x1f, RZ ;  /* 0x0000001f09047819 */ /* 0x000fe200000006ff */
[----:B0-----:R-:W-:Y:S06]  /*10460*/  @!P0 BRA `(.L_x_320) ;  /* 0x0000000400a08947 */ /* 0x001fec0003800000 */
.L_x_336:
[----:B------:R-:W1:Y:S01]  /*10470*/  SYNCS.PHASECHK.TRANS64.TRYWAIT P0, [R7+URZ], R4 ;  /* 0x00000004070075a7 */ /* 0x000e62000800017f */
[----:B------:R-:W-:-:S05]  /*10480*/  VIADD R0, R10, 0x1 ;  /* 0x000000010a007836 */ /* 0x000fca0000000000 */
[----:B------:R-:W-:-:S04]  /*10490*/  ISETP.NE.AND P1, PT, R0, 0x9, PT ;  /* 0x000000090000780c */ /* 0x000fc80003f25270 */
[----:B0-----:R-:W-:Y:S02]  /*104a0*/  SEL R2, RZ, 0x1, P1 ;  /* 0x00000001ff027807 */ /* 0x001fe40000800000 */
[----:B------:R-:W-:Y:S02]  /*104b0*/  SEL R0, R0, RZ, P1 ;  /* 0x000000ff00007207 */ /* 0x000fe40000800000 */
[----:B------:R-:W-:-:S03]  /*104c0*/  LOP3.LUT R9, R9, R2, RZ, 0x3c, !PT ;  /* 0x0000000209097212 */ /* 0x000fc600078e3cff */
[----:B------:R-:W-:Y:S01]  /*104d0*/  IMAD R6, R0, 0x8, R3 ;  /* 0x0000000800067824 */ /* 0x000fe200078e0203 */
[----:B------:R-:W-:Y:S01]  /*104e0*/  SHF.L.U32 R5, R9, 0x1f, RZ ;  /* 0x0000001f09057819 */ /* 0x000fe200000006ff */
[----:B-1----:R-:W-:Y:S06]  /*104f0*/  @!P0 BRA `(.L_x_321) ;  /* 0x0000000400908947 */ /* 0x002fec0003800000 */
.L_x_337:
[----:B------:R-:W1:Y:S01]  /*10500*/  SYNCS.PHASECHK.TRANS64.TRYWAIT P0, [R6+URZ], R5 ;  /* 0x00000005060075a7 */ /* 0x000e62000800017f */
[----:B------:R-:W-:-:S05]  /*10510*/  VIADD R0, R0, 0x1 ;  /* 0x0000000100007836 */ /* 0x000fca0000000000 */
[----:B------:R-:W-:-:S04]  /*10520*/  ISETP.NE.AND P1, PT, R0, 0x9, PT ;  /* 0x000000090000780c */ /* 0x000fc80003f25270 */
[----:B------:R-:W-:Y:S02]  /*10530*/  SEL R2, RZ, 0x1, P1 ;  /* 0x00000001ff027807 */ /* 0x000fe40000800000 */
[----:B------:R-:W-:Y:S02]  /*10540*/  SEL R0, R0, RZ, P1 ;  /* 0x000000ff00007207 */ /* 0x000fe40000800000 */
[----:B------:R-:W-:-:S03]  /*10550*/  LOP3.LUT R9, R9, R2, RZ, 0x3c, !PT ;  /* 0x0000000209097212 */ /* 0x000fc600078e3cff */
[----:B0-----:R-:W-:Y:S01]  /*10560*/  IMAD R7, R0, 0x8, R3 ;  /* 0x0000000800077824 */ /* 0x001fe200078e0203 */
[----:B------:R-:W-:Y:S01]  /*10570*/  SHF.L.U32 R4, R9, 0x1f, RZ ;  /* 0x0000001f09047819 */ /* 0x000fe200000006ff */
[----:B-1----:R-:W-:Y:S06]  /*10580*/  @!P0 BRA `(.L_x_322) ;  /* 0x0000000400808947 */ /* 0x002fec0003800000 */
.L_x_338:
        /* <DEDUP_REMOVED lines=9> */
.L_x_339:
        /* <DEDUP_REMOVED lines=9> */
.L_x_340:
        /* <DEDUP_REMOVED lines=9> */
.L_x_341:
        /* <DEDUP_REMOVED lines=9> */
.L_x_342:
[----:B------:R-:W1:Y:S01]  /*107d0*/  SYNCS.PHASECHK.TRANS64.TRYWAIT P0, [R7+URZ], R4 ;  /* 0x00000004070075a7 */ /* 0x000e62000800017f */
[----:B------:R-:W-:-:S05]  /*107e0*/  VIADD R0, R0, 0x1 ;  /* 0x0000000100007836 */ /* 0x000fca0000000000 */
[----:B------:R-:W-:-:S04]  /*107f0*/  ISETP.NE.AND P1, PT, R0, 0x9, PT ;  /* 0x000000090000780c */ /* 0x000fc80003f25270 */
[----:B------:R-:W-:Y:S02]  /*10800*/  SEL R2, RZ, 0x1, P1 ;  /* 0x00000001ff027807 */ /* 0x000fe40000800000 */
[----:B------:R-:W-:Y:S02]  /*10810*/  SEL R0, R0, RZ, P1 ;  /* 0x000000ff00007207 */ /* 0x000fe40000800000 */
[----:B------:R-:W-:Y:S01]  /*10820*/  LOP3.LUT R2, R9, R2, RZ, 0x3c, !PT ;  /* 0x0000000209027212 */ /* 0x000fe200078e3cff */
[----:B-1----:R-:W-:Y:S06]  /*10830*/  @!P0 BRA `(.L_x_327) ;  /* 0x0000000400388947 */ /* 0x002fec0003800000 */
.L_x_343:
[----:B------:R-:W-:Y:S01]  /*10840*/  IMAD R3, R0, 0x8, R3 ;  /* 0x0000000800037824 */ /* 0x000fe200078e0203 */
[----:B------:R-:W-:-:S07]  /*10850*/  SHF.L.U32 R0, R2, 0x1f, RZ ;  /* 0x0000001f02007819 */ /* 0x000fce00000006ff */
.L_x_328:
[----:B--2---:R2:W3:Y:S02]  /*10860*/  SYNCS.PHASECHK.TRANS64.TRYWAIT P0, [R3+URZ], R0 ;  /* 0x00000000030075a7 */ /* 0x0044e4000800017f */
[----:B---3--:R-:W-:Y:S05]  /*10870*/  @!P0 NANOSLEEP.SYNCS 0x989680 ;  /* 0x009896800000895d */ /* 0x008fea0003900000 */
[----:B------:R-:W3:Y:S02]  /*10880*/  @!P0 SYNCS.PHASECHK.TRANS64 P0, [R3+URZ], R0 ;  /* 0x00000000030085a7 */ /* 0x000ee4000800007f */
[----:B---3--:R-:W-:Y:S05]  /*10890*/  @!P0 BRA `(.L_x_328) ;  /* 0xfffffffc00f08947 */ /* 0x008fea000383ffff */
.L_x_318:
[----:B------:R-:W-:Y:S05]  /*108a0*/  BSYNC B0 ;  /* 0x0000000000007941 */ /* 0x000fea0003800000 */
.L_x_317:
[----:B------:R-:W-:Y:S05]  /*108b0*/  EXIT ;  /* 0x000000000000794d */ /* 0x000fea0003800000 */
.L_x_22:
[----:B-1----:R-:W-:-:S04]  /*108c0*/  IMAD.U32 R3, RZ, RZ, UR6 ;  /* 0x00000006ff037e24 */ /* 0x002fc8000f8e00ff */
[----:B------:R1:W2:Y:S03]  /*108d0*/  SYNCS.PHASECHK.TRANS64.TRYWAIT P0, [R3+URZ], R0 ;  /* 0x00000000030075a7 */ /* 0x0002a6000800017f */
[----:B--2---:R-:W-:Y:S05]  /*108e0*/  @!P0 NANOSLEEP.SYNCS 0x989680 ;  /* 0x009896800000895d */ /* 0x004fea0003900000 */
[----:B------:R-:W2:Y:S02]  /*108f0*/  @!P0 SYNCS.PHASECHK.TRANS64 P0, [R3+URZ], R0 ;  /* 0x00000000030085a7 */ /* 0x000ea4000800007f */
[----:B--2---:R-:W-:Y:S05]  /*10900*/  @!P0 BRA `(.L_x_22) ;  /* 0xfffffffc00ec8947 */ /* 0x004fea000383ffff */
[----:B------:R-:W-:Y:S05]  /*10910*/  BRA `(.L_x_21) ;  /* 0xffffff1400787947 */ /* 0x000fea000383ffff */
.L_x_28:
[----:B-----5:R1:W-:Y:S02]  /*10920*/  STL [R1+0x90], R0 ;  /* 0x0000900001007387 */ /* 0x0203e40000100800 */
[----:B-1----:R-:W-:-:S04]  /*10930*/  IMAD.U32 R0, RZ, RZ, UR16 ;  /* 0x00000010ff007e24 */ /* 0x002fc8000f8e00ff */
[----:B------:R1:W2:Y:S03]  /*10940*/  SYNCS.PHASECHK.TRANS64.TRYWAIT P0, [R0+URZ], R229 ;  /* 0x000000e5000075a7 */ /* 0x0002a6000800017f */
[----:B--2---:R-:W-:Y:S05]  /*10950*/  @!P0 NANOSLEEP.SYNCS 0x989680 ;  /* 0x009896800000895d */ /* 0x004fea0003900000 */
[----:B------:R1:W2:Y:S02]  /*10960*/  @!P0 SYNCS.PHASECHK.TRANS64 P0, [R0+URZ], R229 ;  /* 0x000000e5000085a7 */ /* 0x0002a4000800007f */
[----:B-1----:R1:W5:Y:S02]  /*10970*/  LDL.LU R0, [R1+0x90] ;  /* 0x0000900001007983 */ /* 0x0023640000300800 */
[----:B-12---:R-:W-:Y:S05]  /*10980*/  @!P0 BRA `(.L_x_28) ;  /* 0xfffffffc00e48947 */ /* 0x006fea000383ffff */
[----:B------:R-:W-:Y:S05]  /*10990*/  BRA `(.L_x_27) ;  /* 0xffffff28000c7947 */ /* 0x000fea000383ffff */
.L_x_305:
[----:B------:R-:W-:Y:S01]  /*109a0*/  BSSY B1, `(.L_x_329) ;  /* 0x0000006000017945 */ /* 0x000fe20003800000 */
[----:B------:R-:W-:-:S07]  /*109b0*/  IMAD.MOV.U32 R2, RZ, RZ, -0x1 ;  /* 0xffffffffff027424 */ /* 0x000fce00078e00ff */
[----:B------:R-:W-:Y:S05]  /*109c0*/  WARPSYNC.COLLECTIVE R2, `(.L_x_330) ;  /* 0x00000000020c7348 */ /* 0x000fea0003c00000 */
[----:B------:R-:W-:Y:S02]  /*109d0*/  ELECT P0, UR62, PT ;  /* 0x00000000003e782f */ /* 0x000fe40003800000 */
[----:B------:R-:W-:Y:S01]  /*109e0*/  MOV R2, UR62 ;  /* 0x0000003e00027c02 */ /* 0x000fe20008000f00 */
[----:B------:R-:W-:Y:S10]  /*109f0*/  ENDCOLLECTIVE ;  /* 0x000000000000791b */ /* 0x000ff40003800000 */
.L_x_330:
[----:B------:R-:W-:Y:S05]  /*10a00*/  BSYNC B1 ;  /* 0x0000000000017941 */ /* 0x000fea0003800000 */
.L_x_329:
[----:B------:R-:W-:Y:S05]  /*10a10*/  BRA `(.L_x_331) ;  /* 0xffffffec005c7947 */ /* 0x000fea000383ffff */
.L_x_308:
[----:B0-----:R0:W2:Y:S02]  /*10a20*/  SYNCS.PHASECHK.TRANS64.TRYWAIT P0, [R13+URZ+0x48], R4 ;  /* 0x000048040d0075a7 */ /* 0x0010a4000800017f */
[----:B--2---:R-:W-:Y:S05]  /*10a30*/  @!P0 NANOSLEEP.SYNCS 0x989680 ;  /* 0x009896800000895d */ /* 0x004fea0003900000 */
[----:B------:R-:W2:Y:S02]  /*10a40*/  @!P0 SYNCS.PHASECHK.TRANS64 P0, [R13+URZ+0x48], R4 ;  /* 0x000048040d0085a7 */ /* 0x000ea4000800007f */
[----:B--2---:R-:W-:Y:S05]  /*10a50*/  @!P0 BRA `(.L_x_308) ;  /* 0xfffffffc00f08947 */ /* 0x004fea000383ffff */
[----:B------:R-:W-:Y:S05]  /*10a60*/  BRA `(.L_x_332) ;  /* 0xffffffec00987947 */ /* 0x000fea000383ffff */
.L_x_316:
[----:B------:R-:W-:Y:S01]  /*10a70*/  BSSY B0, `(.L_x_333) ;  /* 0x0000006000007945 */ /* 0x000fe20003800000 */
[----:B------:R-:W-:-:S07]  /*10a80*/  IMAD.MOV.U32 R2, RZ, RZ, -0x1 ;  /* 0xffffffffff027424 */ /* 0x000fce00078e00ff */
[----:B------:R-:W-:Y:S05]  /*10a90*/  WARPSYNC.COLLECTIVE R2, `(.L_x_334) ;  /* 0x00000000020c7348 */ /* 0x000fea0003c00000 */
[----:B------:R-:W-:Y:S02]  /*10aa0*/  ELECT P0, UR62, PT ;  /* 0x00000000003e782f */ /* 0x000fe40003800000 */
[----:B------:R-:W-:Y:S01]  /*10ab0*/  MOV R2, UR62 ;  /* 0x0000003e00027c02 */ /* 0x000fe20008000f00 */
[----:B------:R-:W-:Y:S10]  /*10ac0*/  ENDCOLLECTIVE ;  /* 0x000000000000791b */ /* 0x000ff40003800000 */
.L_x_334:
[----:B------:R-:W-:Y:S05]  /*10ad0*/  BSYNC B0 ;  /* 0x0000000000007941 */ /* 0x000fea0003800000 */
.L_x_333:
[----:B------:R-:W-:Y:S05]  /*10ae0*/  BRA `(.L_x_335) ;  /* 0xfffffff800087947 */ /* 0x000fea000383ffff */
.L_x_320:
[----:B0-----:R0:W1:Y:S02]  /*10af0*/  SYNCS.PHASECHK.TRANS64.TRYWAIT P0, [R5+URZ], R2 ;  /* 0x00000002050075a7 */ /* 0x001064000800017f */
[----:B-1----:R-:W-:Y:S05]  /*10b00*/  @!P0 NANOSLEEP.SYNCS 0x989680 ;  /* 0x009896800000895d */ /* 0x002fea0003900000 */
[----:B------:R-:W1:Y:S02]  /*10b10*/  @!P0 SYNCS.PHASECHK.TRANS64 P0, [R5+URZ], R2 ;  /* 0x00000002050085a7 */ /* 0x000e64000800007f */
[----:B-1----:R-:W-:Y:S05]  /*10b20*/  @!P0 BRA `(.L_x_320) ;  /* 0xfffffffc00f08947 */ /* 0x002fea000383ffff */
[----:B------:R-:W-:Y:S05]  /*10b30*/  BRA `(.L_x_336) ;  /* 0xfffffff8004c7947 */ /* 0x000fea000383ffff */
.L_x_321:
[----:B0-----:R0:W1:Y:S02]  /*10b40*/  SYNCS.PHASECHK.TRANS64.TRYWAIT P0, [R7+URZ], R4 ;  /* 0x00000004070075a7 */ /* 0x001064000800017f */
[----:B-1----:R-:W-:Y:S05]  /*10b50*/  @!P0 NANOSLEEP.SYNCS 0x989680 ;  /* 0x009896800000895d */ /* 0x002fea0003900000 */
[----:B------:R-:W1:Y:S02]  /*10b60*/  @!P0 SYNCS.PHASECHK.TRANS64 P0, [R7+URZ], R4 ;  /* 0x00000004070085a7 */ /* 0x000e64000800007f */
[----:B-1----:R-:W-:Y:S05]  /*10b70*/  @!P0 BRA `(.L_x_321) ;  /* 0xfffffffc00f08947 */ /* 0x002fea000383ffff */
[----:B------:R-:W-:Y:S05]  /*10b80*/  BRA `(.L_x_337) ;  /* 0xfffffff8005c7947 */ /* 0x000fea000383ffff */
.L_x_322:
[----:B0-----:R0:W1:Y:S02]  /*10b90*/  SYNCS.PHASECHK.TRANS64.TRYWAIT P0, [R6+URZ], R5 ;  /* 0x00000005060075a7 */ /* 0x001064000800017f */
[----:B-1----:R-:W-:Y:S05]  /*10ba0*/  @!P0 NANOSLEEP.SYNCS 0x989680 ;  /* 0x009896800000895d */ /* 0x002fea0003900000 */
[----:B------:R-:W1:Y:S02]  /*10bb0*/  @!P0 SYNCS.PHASECHK.TRANS64 P0, [R6+URZ], R5 ;  /* 0x00000005060085a7 */ /* 0x000e64000800007f */
[----:B-1----:R-:W-:Y:S05]  /*10bc0*/  @!P0 BRA `(.L_x_322) ;  /* 0xfffffffc00f08947 */ /* 0x002fea000383ffff */
[----:B------:R-:W-:Y:S05]  /*10bd0*/  BRA `(.L_x_338) ;  /* 0xfffffff8006c7947 */ /* 0x000fea000383ffff */
.L_x_323:
[----:B0-----:R0:W1:Y:S02]  /*10be0*/  SYNCS.PHASECHK.TRANS64.TRYWAIT P0, [R7+URZ], R4 ;  /* 0x00000004070075a7 */ /* 0x001064000800017f */
[----:B-1----:R-:W-:Y:S05]  /*10bf0*/  @!P0 NANOSLEEP.SYNCS 0x989680 ;  /* 0x009896800000895d */ /* 0x002fea0003900000 */
[----:B------:R-:W1:Y:S02]  /*10c00*/  @!P0 SYNCS.PHASECHK.TRANS64 P0, [R7+URZ], R4 ;  /* 0x00000004070085a7 */ /* 0x000e64000800007f */
[----:B-1----:R-:W-:Y:S05]  /*10c10*/  @!P0 BRA `(.L_x_323) ;  /* 0xfffffffc00f08947 */ /* 0x002fea000383ffff */
[----:B------:R-:W-:Y:S05]  /*10c20*/  BRA `(.L_x_339) ;  /* 0xfffffff8007c7947 */ /* 0x000fea000383ffff */
.L_x_324:
[----:B0-----:R0:W1:Y:S02]  /*10c30*/  SYNCS.PHASECHK.TRANS64.TRYWAIT P0, [R6+URZ], R5 ;  /* 0x00000005060075a7 */ /* 0x001064000800017f */
[----:B-1----:R-:W-:Y:S05]  /*10c40*/  @!P0 NANOSLEEP.SYNCS 0x989680 ;  /* 0x009896800000895d */ /* 0x002fea0003900000 */
[----:B------:R-:W1:Y:S02]  /*10c50*/  @!P0 SYNCS.PHASECHK.TRANS64 P0, [R6+URZ], R5 ;  /* 0x00000005060085a7 */ /* 0x000e64000800007f */
[----:B-1----:R-:W-:Y:S05]  /*10c60*/  @!P0 BRA `(.L_x_324) ;  /* 0xfffffffc00f08947 */ /* 0x002fea000383ffff */
[----:B------:R-:W-:Y:S05]  /*10c70*/  BRA `(.L_x_340) ;  /* 0xfffffff8008c7947 */ /* 0x000fea000383ffff */
.L_x_325:
[----:B0-----:R0:W1:Y:S02]  /*10c80*/  SYNCS.PHASECHK.TRANS64.TRYWAIT P0, [R7+URZ], R4 ;  /* 0x00000004070075a7 */ /* 0x001064000800017f */
[----:B-1----:R-:W-:Y:S05]  /*10c90*/  @!P0 NANOSLEEP.SYNCS 0x989680 ;  /* 0x009896800000895d */ /* 0x002fea0003900000 */
[----:B------:R-:W1:Y:S02]  /*10ca0*/  @!P0 SYNCS.PHASECHK.TRANS64 P0, [R7+URZ], R4 ;  /* 0x00000004070085a7 */ /* 0x000e64000800007f */
[----:B-1----:R-:W-:Y:S05]  /*10cb0*/  @!P0 BRA `(.L_x_325) ;  /* 0xfffffffc00f08947 */ /* 0x002fea000383ffff */
[----:B------:R-:W-:Y:S05]  /*10cc0*/  BRA `(.L_x_341) ;  /* 0xfffffff8009c7947 */ /* 0x000fea000383ffff */
.L_x_326:
[----:B0-----:R0:W1:Y:S02]  /*10cd0*/  SYNCS.PHASECHK.TRANS64.TRYWAIT P0, [R6+URZ], R5 ;  /* 0x00000005060075a7 */ /* 0x001064000800017f */
[----:B-1----:R-:W-:Y:S05]  /*10ce0*/  @!P0 NANOSLEEP.SYNCS 0x989680 ;  /* 0x009896800000895d */ /* 0x002fea0003900000 */
[----:B------:R-:W1:Y:S02]  /*10cf0*/  @!P0 SYNCS.PHASECHK.TRANS64 P0, [R6+URZ], R5 ;  /* 0x00000005060085a7 */ /* 0x000e64000800007f */
[----:B-1----:R-:W-:Y:S05]  /*10d00*/  @!P0 BRA `(.L_x_326) ;  /* 0xfffffffc00f08947 */ /* 0x002fea000383ffff */
[----:B------:R-:W-:Y:S05]  /*10d10*/  BRA `(.L_x_342) ;  /* 0xfffffff800ac7947 */ /* 0x000fea000383ffff */
.L_x_327:
[----:B-1----:R1:W2:Y:S02]  /*10d20*/  SYNCS.PHASECHK.TRANS64.TRYWAIT P0, [R7+URZ], R4 ;  /* 0x00000004070075a7 */ /* 0x0022a4000800017f */
[----:B--2---:R-:W-:Y:S05]  /*10d30*/  @!P0 NANOSLEEP.SYNCS 0x989680 ;  /* 0x009896800000895d */ /* 0x004fea0003900000 */
[----:B------:R-:W2:Y:S02]  /*10d40*/  @!P0 SYNCS.PHASECHK.TRANS64 P0, [R7+URZ], R4 ;  /* 0x00000004070085a7 */ /* 0x000ea4000800007f */
[----:B--2---:R-:W-:Y:S05]  /*10d50*/  @!P0 BRA `(.L_x_327) ;  /* 0xfffffffc00f08947 */ /* 0x004fea000383ffff */
[----:B------:R-:W-:Y:S05]  /*10d60*/  BRA `(.L_x_343) ;  /* 0xfffffff800b47947 */ /* 0x000fea000383ffff */
.L_x_344:
[----:B------:R-:W-:-:S00]  /*10d70*/  BRA `(.L_x_344) ;  /* 0xfffffffc00fc7947 */ /* 0x000fc0000383ffff */
[----:B------:R-:W-:-:S00]  /*10d80*/  NOP ;  /* 0x0000000000007918 */ /* 0x000fc00000000000 */
[----:B------:R-:W-:-:S00]  /*10d90*/  NOP ;  /* 0x0000000000007918 */ /* 0x000fc00000000000 */
[----:B------:R-:W-:-:S00]  /*10da0*/  NOP ;  /* 0x0000000000007918 */ /* 0x000fc00000000000 */
[----:B------:R-:W-:-:S00]  /*10db0*/  NOP ;  /* 0x0000000000007918 */ /* 0x000fc00000000000 */
[----:B------:R-:W-:-:S00]  /*10dc0*/  NOP ;  /* 0x0000000000007918 */ /* 0x000fc00000000000 */
[----:B------:R-:W-:-:S00]  /*10dd0*/  NOP ;  /* 0x0000000000007918 */ /* 0x000fc00000000000 */
[----:B------:R-:W-:-:S00]  /*10de0*/  NOP ;  /* 0x0000000000007918 */ /* 0x000fc00000000000 */
[----:B------:R-:W-:-:S00]  /*10df0*/  NOP ;  /* 0x0000000000007918 */ /* 0x000fc00000000000 */
.L_x_345:


//--------------------- .nv.shared._ZN7cutlass13device_kernelINS_4gemm6kernel13GemmUniversalIN4cute5tupleIJiiiiEEENS1_10collective13CollectiveMmaINS1_37MainloopSm90TmaGmmaWarpSpecializedFP8ILi9ENS5_IJNS4_1CILi2EEENSA_ILi1EEESC_EEENS1_35KernelTmaWarpSpecializedCooperativeEEENS5_IJNSA_ILi256EEENSA_ILi128EEENSA_ILi64EEEEEENS_12float_e4m3_tENS5_IJlSC_lEEESK_SL_NS4_8TiledMMAINS4_8MMA_AtomIJNS4_4SM904GMMA31MMA_64x128x32_F32E4M3E4M3_SS_TNILNSP_7ScaleInE1ELSR_1EEEEEENS4_6LayoutISD_NS5_IJSC_NSA_ILi0EEESV_EEEEENS5_IJNS4_10UnderscoreESY_SY_EEEEENS4_13SM90_TMA_LOADENS4_14ComposedLayoutINS4_7SwizzleILi2ELi4ELi3EEENS4_18smem_ptr_flag_bitsILi8EEENSU_INS5_IJNSA_ILi8EEESI_EEENS5_IJSI_SC_EEEEEEEvNS4_8identityENS4_23SM90_TMA_LOAD_MULTICASTES1B_vS1C_EENS_8epilogue10collective6detail29Sm90TmaWarpSpecializedAdapterINS1G_15DefaultEpilogueISK_SL_SL_NS1F_6thread17LinearCombinationISK_Li1EffLNS1K_9ScaleType4KindE0ELNS_15FloatRoundStyleE2ESK_EENS1_15EpilogueDefaultEEEEEvvEEEEvNT_6ParamsE --------------------------
	.section	.nv.shared._ZN7cutlass13device_kernelINS_4gemm6kernel13GemmUniversalIN4cute5tupleIJiiiiEEENS1_10collective13CollectiveMmaINS1_37MainloopSm90TmaGmmaWarpSpecializedFP8ILi9ENS5_IJNS4_1CILi2EEENSA_ILi1EEESC_EEENS1_35KernelTmaWarpSpecializedCooperativeEEENS5_IJNSA_ILi256EEENSA_ILi128EEENSA_ILi64EEEEEENS_12float_e4m3_tENS5_IJlSC_lEEESK_SL_NS4_8TiledMMAINS4_8MMA_AtomIJNS4_4SM904GMMA31MMA_64x128x32_F32E4M3E4M3_SS_TNILNSP_7ScaleInE1ELSR_1EEEEEENS4_6LayoutISD_NS5_IJSC_NSA_ILi0EEESV_EEEEENS5_IJNS4_10UnderscoreESY_SY_EEEEENS4_13SM90_TMA_LOADENS4_14ComposedLayoutINS4_7SwizzleILi2ELi4ELi3EEENS4_18smem_ptr_flag_bitsILi8EEENSU_INS5_IJNSA_ILi8EEESI_EEENS5_IJSI_SC_EEEEEEEvNS4_8identityENS4_23SM90_TMA_LOAD_MULTICASTES1B_vS1C_EENS_8epilogue10collective6detail29Sm90TmaWarpSpecializedAdapterINS1G_15DefaultEpilogueISK_SL_SL_NS1F_6thread17LinearCombinationISK_Li1EffLNS1K_9ScaleType4KindE0ELNS_15FloatRoundStyleE2ESK_EENS1_15EpilogueDefaultEEEEEvvEEEEvNT_6ParamsE,"aw",@nobits
	.sectionflags	@""
	.align	16
	.zero		1024


//--------------------- .nv.shared.reserved.0     --------------------------
	.section	.nv.shared.reserved.0,"aw",@nobits
	.weak		__nv_reservedSMEM_offset_0_alias
	.size		__nv_reservedSMEM_offset_0_alias, 0, 0
	.other		__nv_reservedSMEM_offset_0_alias,@"STO_CUDA_RESERVED_SHARED STV_DEFAULT"
__nv_reservedSMEM_offset_0_alias:
	.zero		0


//--------------------- .nv.global                --------------------------
	.section	.nv.global,"aw",@nobits
.nv.global:
	.type		_ZN39_INTERNAL_5f9cb40e_4_k_cu_c203bc24_48054cute1_E,@object
	.size		_ZN39_INTERNAL_5f9cb40e_4_k_cu_c203bc24_48054cute1_E,(_ZN39_INTERNAL_5f9cb40e_4_k_cu_c203bc24_48054cuda3std3__45__cpo6cbeginE - _ZN39_INTERNAL_5f9cb40e_4_k_cu_c203bc24_48054cute1_E)
_ZN39_INTERNAL_5f9cb40e_4_k_cu_c203bc24_48054cute1_E:
	.zero		1
	.type		_ZN39_INTERNAL_5f9cb40e_4_k_cu_c203bc24_48054cuda3std3__45__cpo6cbeginE,@object
	.size		_ZN39_INTERNAL_5f9cb40e_4_k_cu_c203bc24_48054cuda3std3__45__cpo6cbeginE,(_ZN39_INTERNAL_5f9cb40e_4_k_cu_c203bc24_48054cuda3std3__48in_placeE - _ZN39_INTERNAL_5f9cb40e_4_k_cu_c203bc24_48054cuda3std3__45__cpo6cbeginE)
_ZN39_INTERNAL_5f9cb40e_4_k_cu_c203bc24_48054cuda3std3__45__cpo6cbeginE:
	.zero		1
	.type		_ZN39_INTERNAL_5f9cb40e_4_k_cu_c203bc24_48054cuda3std3__48in_placeE,@object
	.size		_ZN39_INTERNAL_5f9cb40e_4_k_cu_c203bc24_48054cuda3std3__48in_placeE,(_ZN39_INTERNAL_5f9cb40e_4_k_cu_c203bc24_48054cuda3std6ranges3__45__cpo9iter_moveE - _ZN39_INTERNAL_5f9cb40e_4_k_cu_c203bc24_48054cuda3std3__48in_placeE)
_ZN39_INTERNAL_5f9cb40e_4_k_cu_c203bc24_48054cuda3std3__48in_placeE:
	.zero		1
	.type		_ZN39_INTERNAL_5f9cb40e_4_k_cu_c203bc24_48054cuda3std6ranges3__45__cpo9iter_moveE,@object
	.size		_ZN39_INTERNAL_5f9cb40e_4_k_cu_c203bc24_48054cuda3std6ranges3__45__cpo9iter_moveE,(_ZN39_INTERNAL_5f9cb40e_4_k_cu_c203bc24_48054cuda3std3__45__cpo5beginE - _ZN39_INTERNAL_5f9cb40e_4_k_cu_c203bc24_48054cuda3std6ranges3__45__cpo9iter_moveE)
_ZN39_INTERNAL_5f9cb40e_4_k_cu_c203bc24_48054cuda3std6ranges3__45__cpo9iter_moveE:
	.zero		1
	.type		_ZN39_INTERNAL_5f9cb40e_4_k_cu_c203bc24_48054cuda3std3__45__cpo5beginE,@object
	.size		_ZN39_INTERNAL_5f9cb40e_4_k_cu_c203bc24_48054cuda3std3__45__cpo5beginE,(_ZN39_INTERNAL_5f9cb40e_4_k_cu_c203bc24_48054cuda3std3__441_GLOBAL__N__5f9cb40e_4_k_cu_c203bc24_48056ignoreE - _ZN39_INTERNAL_5f9cb40e_4_k_cu_c203bc24_48054cuda3std3__45__cpo5beginE)
_ZN39_INTERNAL_5f9cb40e_4_k_cu_c203bc24_48054cuda3std3__45__cpo5beginE:
	.zero		1
	.type		_ZN39_INTERNAL_5f9cb40e_4_k_cu_c203bc24_48054cuda3std3__441_GLOBAL__N__5f9cb40e_4_k_cu_c203bc24_48056ignoreE,@object
	.size		_ZN39_INTERNAL_5f9cb40e_4_k_cu_c203bc24_48054cuda3std3__441_GLOBAL__N__5f9cb40e_4_k_cu_c203bc24_48056ignoreE,(_ZN39_INTERNAL_5f9cb40e_4_k_cu_c203bc24_48054cute7productE - _ZN39_INTERNAL_5f9cb40e_4_k_cu_c203bc24_48054cuda3std3__441_GLOBAL__N__5f9cb40e_4_k_cu_c203bc24_48056ignoreE)
_ZN39_INTERNAL_5f9cb40e_4_k_cu_c203bc24_48054cuda3std3__441_GLOBAL__N__5f9cb40e_4_k_cu_c203bc24_48056ignoreE:
	.zero		1
	.type		_ZN39_INTERNAL_5f9cb40e_4_k_cu_c203bc24_48054cute7productE,@object
	.size		_ZN39_INTERNAL_5f9cb40e_4_k_cu_c203bc24_48054cute7productE,(_ZN39_INTERNAL_5f9cb40e_4_k_cu_c203bc24_48054cuda3std3__45__cpo3endE - _ZN39_INTERNAL_5f9cb40e_4_k_cu_c203bc24_48054cute7productE)
_ZN39_INTERNAL_5f9cb40e_4_k_cu_c203bc24_48054cute7productE:
	.zero		1
	.type		_ZN39_INTERNAL_5f9cb40e_4_k_cu_c203bc24_48054cuda3std3__45__cpo3endE,@object
	.size		_ZN39_INTERNAL_5f9cb40e_4_k_cu_c203bc24_48054cuda3std3__45__cpo3endE,(_ZN39_INTERNAL_5f9cb40e_4_k_cu_c203bc24_48054cuda3std3__419piecewise_constructE - _ZN39_INTERNAL_5f9cb40e_4_k_cu_c203bc24_48054cuda3std3__45__cpo3endE)
_ZN39_INTERNAL_5f9cb40e_4_k_cu_c203bc24_48054cuda3std3__45__cpo3endE:
	.zero		1
	.type		_ZN39_INTERNAL_5f9cb40e_4_k_cu_c203bc24_48054cuda3std3__419piecewise_constructE,@object
	.size		_ZN39_INTERNAL_5f9cb40e_4_k_cu_c203bc24_48054cuda3std3__419piecewise_constructE,(_ZN39_INTERNAL_5f9cb40e_4_k_cu_c203bc24_48054cuda3std3__45__cpo4cendE - _ZN39_INTERNAL_5f9cb40e_4_k_cu_c203bc24_48054cuda3std3__419piecewise_constructE)
_ZN39_INTERNAL_5f9cb40e_4_k_cu_c203bc24_48054cuda3std3__419piecewise_constructE:
	.zero		1
	.type		_ZN39_INTERNAL_5f9cb40e_4_k_cu_c203bc24_48054cuda3std3__45__cpo4cendE,@object
	.size		_ZN39_INTERNAL_5f9cb40e_4_k_cu_c203bc24_48054cuda3std3__45__cpo4cendE,(_ZN39_INTERNAL_5f9cb40e_4_k_cu_c203bc24_48054cuda3std6ranges3__45__cpo4swapE - _ZN39_INTERNAL_5f9cb40e_4_k_cu_c203bc24_48054cuda3std3__45__cpo4cendE)
_ZN39_INTERNAL_5f9cb40e_4_k_cu_c203bc24_48054cuda3std3__45__cpo4cendE:
	.zero		1
	.type		_ZN39_INTERNAL_5f9cb40e_4_k_cu_c203bc24_48054cuda3std6ranges3__45__cpo4swapE,@object
	.size		_ZN39_INTERNAL_5f9cb40e_4_k_cu_c203bc24_48054cuda3std6ranges3__45__cpo4swapE,(.L_7 - _ZN39_INTERNAL_5f9cb40e_4_k_cu_c203bc24_48054cuda3std6ranges3__45__cpo4swapE)
_ZN39_INTERNAL_5f9cb40e_4_k_cu_c203bc24_48054cuda3std6ranges3__45__cpo4swapE:
	.zero		1
.L_7:


//--------------------- .nv.constant0._ZN7cutlass13device_kernelINS_4gemm6kernel13GemmUniversalIN4cute5tupleIJiiiiEEENS1_10collective13CollectiveMmaINS1_37MainloopSm90TmaGmmaWarpSpecializedFP8ILi9ENS5_IJNS4_1CILi2EEENSA_ILi1EEESC_EEENS1_35KernelTmaWarpSpecializedCooperativeEEENS5_IJNSA_ILi256EEENSA_ILi128EEENSA_ILi64EEEEEENS_12float_e4m3_tENS5_IJlSC_lEEESK_SL_NS4_8TiledMMAINS4_8MMA_AtomIJNS4_4SM904GMMA31MMA_64x128x32_F32E4M3E4M3_SS_TNILNSP_7ScaleInE1ELSR_1EEEEEENS4_6LayoutISD_NS5_IJSC_NSA_ILi0EEESV_EEEEENS5_IJNS4_10UnderscoreESY_SY_EEEEENS4_13SM90_TMA_LOADENS4_14ComposedLayoutINS4_7SwizzleILi2ELi4ELi3EEENS4_18smem_ptr_flag_bitsILi8EEENSU_INS5_IJNSA_ILi8EEESI_EEENS5_IJSI_SC_EEEEEEEvNS4_8identityENS4_23SM90_TMA_LOAD_MULTICASTES1B_vS1C_EENS_8epilogue10collective6detail29Sm90TmaWarpSpecializedAdapterINS1G_15DefaultEpilogueISK_SL_SL_NS1F_6thread17LinearCombinationISK_Li1EffLNS1K_9ScaleType4KindE0ELNS_15FloatRoundStyleE2ESK_EENS1_15EpilogueDefaultEEEEEvvEEEEvNT_6ParamsE --------------------------
	.section	.nv.constant0._ZN7cutlass13device_kernelINS_4gemm6kernel13GemmUniversalIN4cute5tupleIJiiiiEEENS1_10collective13CollectiveMmaINS1_37MainloopSm90TmaGmmaWarpSpecializedFP8ILi9ENS5_IJNS4_1CILi2EEENSA_ILi1EEESC_EEENS1_35KernelTmaWarpSpecializedCooperativeEEENS5_IJNSA_ILi256EEENSA_ILi128EEENSA_ILi64EEEEEENS_12float_e4m3_tENS5_IJlSC_lEEESK_SL_NS4_8TiledMMAINS4_8MMA_AtomIJNS4_4SM904GMMA31MMA_64x128x32_F32E4M3E4M3_SS_TNILNSP_7ScaleInE1ELSR_1EEEEEENS4_6LayoutISD_NS5_IJSC_NSA_ILi0EEESV_EEEEENS5_IJNS4_10UnderscoreESY_SY_EEEEENS4_13SM90_TMA_LOADENS4_14ComposedLayoutINS4_7SwizzleILi2ELi4ELi3EEENS4_18smem_ptr_flag_bitsILi8EEENSU_INS5_IJNSA_ILi8EEESI_EEENS5_IJSI_SC_EEEEEEEvNS4_8identityENS4_23SM90_TMA_LOAD_MULTICASTES1B_vS1C_EENS_8epilogue10collective6detail29Sm90TmaWarpSpecializedAdapterINS1G_15DefaultEpilogueISK_SL_SL_NS1F_6thread17LinearCombinationISK_Li1EffLNS1K_9ScaleType4KindE0ELNS_15FloatRoundStyleE2ESK_EENS1_15EpilogueDefaultEEEEEvvEEEEvNT_6ParamsE,"a",@progbits
	.sectionflags	@""
	.align	4
.nv.constant0._ZN7cutlass13device_kernelINS_4gemm6kernel13GemmUniversalIN4cute5tupleIJiiiiEEENS1_10collective13CollectiveMmaINS1_37MainloopSm90TmaGmmaWarpSpecializedFP8ILi9ENS5_IJNS4_1CILi2EEENSA_ILi1EEESC_EEENS1_35KernelTmaWarpSpecializedCooperativeEEENS5_IJNSA_ILi256EEENSA_ILi128EEENSA_ILi64EEEEEENS_12float_e4m3_tENS5_IJlSC_lEEESK_SL_NS4_8TiledMMAINS4_8MMA_AtomIJNS4_4SM904GMMA31MMA_64x128x32_F32E4M3E4M3_SS_TNILNSP_7ScaleInE1ELSR_1EEEEEENS4_6LayoutISD_NS5_IJSC_NSA_ILi0EEESV_EEEEENS5_IJNS4_10UnderscoreESY_SY_EEEEENS4_13SM90_TMA_LOADENS4_14ComposedLayoutINS4_7SwizzleILi2ELi4ELi3EEENS4_18smem_ptr_flag_bitsILi8EEENSU_INS5_IJNSA_ILi8EEESI_EEENS5_IJSI_SC_EEEEEEEvNS4_8identityENS4_23SM90_TMA_LOAD_MULTICASTES1B_vS1C_EENS_8epilogue10collective6detail29Sm90TmaWarpSpecializedAdapterINS1G_15DefaultEpilogueISK_SL_SL_NS1F_6thread17LinearCombinationISK_Li1EffLNS1K_9ScaleType4KindE0ELNS_15FloatRoundStyleE2ESK_EENS1_15EpilogueDefaultEEEEEvvEEEEvNT_6ParamsE:
	.zero		1664


//--------------------- SYMBOLS --------------------------

	.type		.nv.reservedSmem.offset0,@object
	.size		.nv.reservedSmem.offset0,0x4
